	.headerflags	@"EF_CUDA_TEXMODE_UNIFIED EF_CUDA_64BIT_ADDRESS EF_CUDA_ACCELERATORS EF_CUDA_SM90 EF_CUDA_VIRTUAL_SM(EF_CUDA_SM90)"
	.elftype	@"ET_EXEC"


//--------------------- .nv.info                  --------------------------
	.section	.nv.info,"",@"SHT_CUDA_INFO"
	.align	4


	//----- nvinfo : EIATTR_REGCOUNT
	.align		4
        /*0000*/ 	.byte	0x04, 0x2f
        /*0002*/ 	.short	(.L_3 - .L_2)
	.align		4
.L_2:
        /*0004*/ 	.word	index@(triton_poi_fused__native_batch_norm_legit_no_training_add_mul_relu_sigmoid_17)
        /*0008*/ 	.word	0x00000030


	//----- nvinfo : EIATTR_MIN_STACK_SIZE
	.align		4
.L_3:
        /*000c*/ 	.byte	0x04, 0x12
        /*000e*/ 	.short	(.L_5 - .L_4)
	.align		4
.L_4:
        /*0010*/ 	.word	index@(triton_poi_fused__native_batch_norm_legit_no_training_add_mul_relu_sigmoid_17)
        /*0014*/ 	.word	0x00000000


	//----- nvinfo : EIATTR_FRAME_SIZE
	.align		4
.L_5:
        /*0018*/ 	.byte	0x04, 0x11
        /*001a*/ 	.short	(.L_7 - .L_6)
	.align		4
.L_6:
        /*001c*/ 	.word	index@(triton_poi_fused__native_batch_norm_legit_no_training_add_mul_relu_sigmoid_17)
        /*0020*/ 	.word	0x00000000


	//----- nvinfo : EIATTR_MIN_STACK_SIZE
	.align		4
.L_7:
        /*0024*/ 	.byte	0x04, 0x12
        /*0026*/ 	.short	(.L_9 - .L_8)
	.align		4
.L_8:
        /*0028*/ 	.word	index@(triton_poi_fused__native_batch_norm_legit_no_training_add_mul_relu_sigmoid_17)
        /*002c*/ 	.word	0x00000000
.L_9:


//--------------------- .nv.info.triton_poi_fused__native_batch_norm_legit_no_training_add_mul_relu_sigmoid_17 --------------------------
	.section	.nv.info.triton_poi_fused__native_batch_norm_legit_no_training_add_mul_relu_sigmoid_17,"",@"SHT_CUDA_INFO"
	.sectionflags	@""
	.align	4


	//----- nvinfo : EIATTR_CUDA_API_VERSION
	.align		4
        /*0000*/ 	.byte	0x04, 0x37
        /*0002*/ 	.short	(.L_11 - .L_10)
.L_10:
        /*0004*/ 	.word	0x0000007c


	//----- nvinfo : EIATTR_KPARAM_INFO
	.align		4
.L_11:
        /*0008*/ 	.byte	0x04, 0x17
        /*000a*/ 	.short	(.L_13 - .L_12)
.L_12:
        /*000c*/ 	.word	0x00000000
        /*0010*/ 	.short	0x0019
        /*0012*/ 	.short	0x00c8
        /*0014*/ 	.byte	0x00, 0xf0, 0x11, 0x00


	//----- nvinfo : EIATTR_KPARAM_INFO
	.align		4
.L_13:
        /*0018*/ 	.byte	0x04, 0x17
        /*001a*/ 	.short	(.L_15 - .L_14)
.L_14:
        /*001c*/ 	.word	0x00000000
        /*0020*/ 	.short	0x0018
        /*0022*/ 	.short	0x00c0
        /*0024*/ 	.byte	0x00, 0xf4, 0x21, 0x00


	//----- nvinfo : EIATTR_KPARAM_INFO
	.align		4
.L_15:
        /*0028*/ 	.byte	0x04, 0x17
        /*002a*/ 	.short	(.L_17 - .L_16)
.L_16:
        /*002c*/ 	.word	0x00000000
        /*0030*/ 	.short	0x0017
        /*0032*/ 	.short	0x00b8
        /*0034*/ 	.byte	0x00, 0xf4, 0x21, 0x00


	//----- nvinfo : EIATTR_KPARAM_INFO
	.align		4
.L_17:
        /*0038*/ 	.byte	0x04, 0x17
        /*003a*/ 	.short	(.L_19 - .L_18)
.L_18:
        /*003c*/ 	.word	0x00000000
        /*0040*/ 	.short	0x0016
        /*0042*/ 	.short	0x00b0
        /*0044*/ 	.byte	0x00, 0xf4, 0x21, 0x00


	//----- nvinfo : EIATTR_KPARAM_INFO
	.align		4
.L_19:
        /*0048*/ 	.byte	0x04, 0x17
        /*004a*/ 	.short	(.L_21 - .L_20)
.L_20:
        /*004c*/ 	.word	0x00000000
        /*0050*/ 	.short	0x0015
        /*0052*/ 	.short	0x00a8
        /*0054*/ 	.byte	0x00, 0xf4, 0x21, 0x00


	//----- nvinfo : EIATTR_KPARAM_INFO
	.align		4
.L_21:
        /*0058*/ 	.byte	0x04, 0x17
        /*005a*/ 	.short	(.L_23 - .L_22)
.L_22:
        /*005c*/ 	.word	0x00000000
        /*0060*/ 	.short	0x0014
        /*0062*/ 	.short	0x00a0
        /*0064*/ 	.byte	0x00, 0xf4, 0x21, 0x00


	//----- nvinfo : EIATTR_KPARAM_INFO
	.align		4
.L_23:
        /*0068*/ 	.byte	0x04, 0x17
        /*006a*/ 	.short	(.L_25 - .L_24)
.L_24:
        /*006c*/ 	.word	0x00000000
        /*0070*/ 	.short	0x0013
        /*0072*/ 	.short	0x0098
        /*0074*/ 	.byte	0x00, 0xf4, 0x21, 0x00


	//----- nvinfo : EIATTR_KPARAM_INFO
	.align		4
.L_25:
        /*0078*/ 	.byte	0x04, 0x17
        /*007a*/ 	.short	(.L_27 - .L_26)
.L_26:
        /*007c*/ 	.word	0x00000000
        /*0080*/ 	.short	0x0012
        /*0082*/ 	.short	0x0090
        /*0084*/ 	.byte	0x00, 0xf4, 0x21, 0x00


	//----- nvinfo : EIATTR_KPARAM_INFO
	.align		4
.L_27:
        /*0088*/ 	.byte	0x04, 0x17
        /*008a*/ 	.short	(.L_29 - .L_28)
.L_28:
        /*008c*/ 	.word	0x00000000
        /*0090*/ 	.short	0x0011
        /*0092*/ 	.short	0x0088
        /*0094*/ 	.byte	0x00, 0xf4, 0x21, 0x00


	//----- nvinfo : EIATTR_KPARAM_INFO
	.align		4
.L_29:
        /*0098*/ 	.byte	0x04, 0x17
        /*009a*/ 	.short	(.L_31 - .L_30)
.L_30:
        /*009c*/ 	.word	0x00000000
        /*00a0*/ 	.short	0x0010
        /*00a2*/ 	.short	0x0080
        /*00a4*/ 	.byte	0x00, 0xf4, 0x21, 0x00


	//----- nvinfo : EIATTR_KPARAM_INFO
	.align		4
.L_31:
        /*00a8*/ 	.byte	0x04, 0x17
        /*00aa*/ 	.short	(.L_33 - .L_32)
.L_32:
        /*00ac*/ 	.word	0x00000000
        /*00b0*/ 	.short	0x000f
        /*00b2*/ 	.short	0x0078
        /*00b4*/ 	.byte	0x00, 0xf4, 0x21, 0x00


	//----- nvinfo : EIATTR_KPARAM_INFO
	.align		4
.L_33:
        /*00b8*/ 	.byte	0x04, 0x17
        /*00ba*/ 	.short	(.L_35 - .L_34)
.L_34:
        /*00bc*/ 	.word	0x00000000
        /*00c0*/ 	.short	0x000e
        /*00c2*/ 	.short	0x0070
        /*00c4*/ 	.byte	0x00, 0xf4, 0x21, 0x00


	//----- nvinfo : EIATTR_KPARAM_INFO
	.align		4
.L_35:
        /*00c8*/ 	.byte	0x04, 0x17
        /*00ca*/ 	.short	(.L_37 - .L_36)
.L_36:
        /*00cc*/ 	.word	0x00000000
        /*00d0*/ 	.short	0x000d
        /*00d2*/ 	.short	0x0068
        /*00d4*/ 	.byte	0x00, 0xf4, 0x21, 0x00


	//----- nvinfo : EIATTR_KPARAM_INFO
	.align		4
.L_37:
        /*00d8*/ 	.byte	0x04, 0x17
        /*00da*/ 	.short	(.L_39 - .L_38)
.L_38:
        /*00dc*/ 	.word	0x00000000
        /*00e0*/ 	.short	0x000c
        /*00e2*/ 	.short	0x0060
        /*00e4*/ 	.byte	0x00, 0xf4, 0x21, 0x00


	//----- nvinfo : EIATTR_KPARAM_INFO
	.align		4
.L_39:
        /*00e8*/ 	.byte	0x04, 0x17
        /*00ea*/ 	.short	(.L_41 - .L_40)
.L_40:
        /*00ec*/ 	.word	0x00000000
        /*00f0*/ 	.short	0x000b
        /*00f2*/ 	.short	0x0058
        /*00f4*/ 	.byte	0x00, 0xf4, 0x21, 0x00


	//----- nvinfo : EIATTR_KPARAM_INFO
	.align		4
.L_41:
        /*00f8*/ 	.byte	0x04, 0x17
        /*00fa*/ 	.short	(.L_43 - .L_42)
.L_42:
        /*00fc*/ 	.word	0x00000000
        /*0100*/ 	.short	0x000a
        /*0102*/ 	.short	0x0050
        /*0104*/ 	.byte	0x00, 0xf4, 0x21, 0x00


	//----- nvinfo : EIATTR_KPARAM_INFO
	.align		4
.L_43:
        /*0108*/ 	.byte	0x04, 0x17
        /*010a*/ 	.short	(.L_45 - .L_44)
.L_44:
        /*010c*/ 	.word	0x00000000
        /*0110*/ 	.short	0x0009
        /*0112*/ 	.short	0x0048
        /*0114*/ 	.byte	0x00, 0xf4, 0x21, 0x00


	//----- nvinfo : EIATTR_KPARAM_INFO
	.align		4
.L_45:
        /*0118*/ 	.byte	0x04, 0x17
        /*011a*/ 	.short	(.L_47 - .L_46)
.L_46:
        /*011c*/ 	.word	0x00000000
        /*0120*/ 	.short	0x0008
        /*0122*/ 	.short	0x0040
        /*0124*/ 	.byte	0x00, 0xf4, 0x21, 0x00


	//----- nvinfo : EIATTR_KPARAM_INFO
	.align		4
.L_47:
        /*0128*/ 	.byte	0x04, 0x17
        /*012a*/ 	.short	(.L_49 - .L_48)
.L_48:
        /*012c*/ 	.word	0x00000000
        /*0130*/ 	.short	0x0007
        /*0132*/ 	.short	0x0038
        /*0134*/ 	.byte	0x00, 0xf4, 0x21, 0x00


	//----- nvinfo : EIATTR_KPARAM_INFO
	.align		4
.L_49:
        /*0138*/ 	.byte	0x04, 0x17
        /*013a*/ 	.short	(.L_51 - .L_50)
.L_50:
        /*013c*/ 	.word	0x00000000
        /*0140*/ 	.short	0x0006
        /*0142*/ 	.short	0x0030
        /*0144*/ 	.byte	0x00, 0xf4, 0x21, 0x00


	//----- nvinfo : EIATTR_KPARAM_INFO
	.align		4
.L_51:
        /*0148*/ 	.byte	0x04, 0x17
        /*014a*/ 	.short	(.L_53 - .L_52)
.L_52:
        /*014c*/ 	.word	0x00000000
        /*0150*/ 	.short	0x0005
        /*0152*/ 	.short	0x0028
        /*0154*/ 	.byte	0x00, 0xf4, 0x21, 0x00


	//----- nvinfo : EIATTR_KPARAM_INFO
	.align		4
.L_53:
        /*0158*/ 	.byte	0x04, 0x17
        /*015a*/ 	.short	(.L_55 - .L_54)
.L_54:
        /*015c*/ 	.word	0x00000000
        /*0160*/ 	.short	0x0004
        /*0162*/ 	.short	0x0020
        /*0164*/ 	.byte	0x00, 0xf4, 0x21, 0x00


	//----- nvinfo : EIATTR_KPARAM_INFO
	.align		4
.L_55:
        /*0168*/ 	.byte	0x04, 0x17
        /*016a*/ 	.short	(.L_57 - .L_56)
.L_56:
        /*016c*/ 	.word	0x00000000
        /*0170*/ 	.short	0x0003
        /*0172*/ 	.short	0x0018
        /*0174*/ 	.byte	0x00, 0xf4, 0x21, 0x00


	//----- nvinfo : EIATTR_KPARAM_INFO
	.align		4
.L_57:
        /*0178*/ 	.byte	0x04, 0x17
        /*017a*/ 	.short	(.L_59 - .L_58)
.L_58:
        /*017c*/ 	.word	0x00000000
        /*0180*/ 	.short	0x0002
        /*0182*/ 	.short	0x0010
        /*0184*/ 	.byte	0x00, 0xf4, 0x21, 0x00


	//----- nvinfo : EIATTR_KPARAM_INFO
	.align		4
.L_59:
        /*0188*/ 	.byte	0x04, 0x17
        /*018a*/ 	.short	(.L_61 - .L_60)
.L_60:
        /*018c*/ 	.word	0x00000000
        /*0190*/ 	.short	0x0001
        /*0192*/ 	.short	0x0008
        /*0194*/ 	.byte	0x00, 0xf4, 0x21, 0x00


	//----- nvinfo : EIATTR_KPARAM_INFO
	.align		4
.L_61:
        /*0198*/ 	.byte	0x04, 0x17
        /*019a*/ 	.short	(.L_63 - .L_62)
.L_62:
        /*019c*/ 	.word	0x00000000
        /*01a0*/ 	.short	0x0000
        /*01a2*/ 	.short	0x0000
        /*01a4*/ 	.byte	0x00, 0xf4, 0x21, 0x00


	//----- nvinfo : EIATTR_SPARSE_MMA_MASK
	.align		4
.L_63:
        /*01a8*/ 	.byte	0x03, 0x50
        /*01aa*/ 	.short	0x0000


	//----- nvinfo : EIATTR_MAXREG_COUNT
	.align		4
        /*01ac*/ 	.byte	0x03, 0x1b
        /*01ae*/ 	.short	0x00ff


	//----- nvinfo : EIATTR_EXIT_INSTR_OFFSETS
	.align		4
        /*01b0*/ 	.byte	0x04, 0x1c
        /*01b2*/ 	.short	(.L_65 - .L_64)


	//   ....[0]....
.L_64:
        /*01b4*/ 	.word	0x00002210


	//----- nvinfo : EIATTR_REQNTID
	.align		4
.L_65:
        /*01b8*/ 	.byte	0x04, 0x10
        /*01ba*/ 	.short	(.L_67 - .L_66)
.L_66:
        /*01bc*/ 	.word	0x00000080
        /*01c0*/ 	.word	0x00000001
        /*01c4*/ 	.word	0x00000001


	//----- nvinfo : EIATTR_CBANK_PARAM_SIZE
	.align		4
.L_67:
        /*01c8*/ 	.byte	0x03, 0x19
        /*01ca*/ 	.short	0x00cc


	//----- nvinfo : EIATTR_PARAM_CBANK
	.align		4
        /*01cc*/ 	.byte	0x04, 0x0a
        /*01ce*/ 	.short	(.L_69 - .L_68)
	.align		4
.L_68:
        /*01d0*/ 	.word	index@(.nv.constant0.triton_poi_fused__native_batch_norm_legit_no_training_add_mul_relu_sigmoid_17)
        /*01d4*/ 	.short	0x0210
        /*01d6*/ 	.short	0x00cc


	//----- nvinfo : EIATTR_SW_WAR
	.align		4
.L_69:
        /*01d8*/ 	.byte	0x04, 0x36
        /*01da*/ 	.short	(.L_71 - .L_70)
.L_70:
        /*01dc*/ 	.word	0x00000008
.L_71:


//--------------------- .nv.callgraph             --------------------------
	.section	.nv.callgraph,"",@"SHT_CUDA_CALLGRAPH"
	.align	4
	.sectionentsize	8
	.align		4
        /*0000*/ 	.word	0x00000000
	.align		4
        /*0004*/ 	.word	0xffffffff
	.align		4
        /*0008*/ 	.word	0x00000000
	.align		4
        /*000c*/ 	.word	0xfffffffe
	.align		4
        /*0010*/ 	.word	0x00000000
	.align		4
        /*0014*/ 	.word	0xfffffffd
	.align		4
        /*0018*/ 	.word	0x00000000
	.align		4
        /*001c*/ 	.word	0xfffffffc


//--------------------- .nv.constant4             --------------------------
	.section	.nv.constant4,"a",@progbits
	.align	8
	.align		8
.nv.constant4:
        /*0000*/ 	.dword	_$_str
	.align		8
        /*0008*/ 	.dword	_$_str_$_2


//--------------------- .text.triton_poi_fused__native_batch_norm_legit_no_training_add_mul_relu_sigmoid_17 --------------------------
	.section	.text.triton_poi_fused__native_batch_norm_legit_no_training_add_mul_relu_sigmoid_17,"ax",@progbits
	.align	128
        .global         triton_poi_fused__native_batch_norm_legit_no_training_add_mul_relu_sigmoid_17
        .type           triton_poi_fused__native_batch_norm_legit_no_training_add_mul_relu_sigmoid_17,@function
        .size           triton_poi_fused__native_batch_norm_legit_no_training_add_mul_relu_sigmoid_17,(.L_x_1 - triton_poi_fused__native_batch_norm_legit_no_training_add_mul_relu_sigmoid_17)
        .other          triton_poi_fused__native_batch_norm_legit_no_training_add_mul_relu_sigmoid_17,@"STO_CUDA_ENTRY STV_DEFAULT"
triton_poi_fused__native_batch_norm_legit_no_training_add_mul_relu_sigmoid_17:
.text.triton_poi_fused__native_batch_norm_legit_no_training_add_mul_relu_sigmoid_17:
[----:B------:R-:W-:Y:S01]  /*0000*/  LDC R1, c[0x0][0x28] ;  /* 0x00000a00ff017b82 */ /* 0x000fe20000000800 */
[----:B------:R-:W1:Y:S07]  /*0010*/  S2R R0, SR_TID.X ;  /* 0x0000000000007919 */ /* 0x000e6e0000002100 */
[----:B------:R-:W2:Y:S01]  /*0020*/  LDC.64 R20, c[0x0][0x228] ;  /* 0x00008a00ff147b82 */ /* 0x000ea20000000a00 */
[----:B------:R-:W-:Y:S01]  /*0030*/  ULDC.64 UR4, c[0x0][0x208] ;  /* 0x0000820000047ab9 */ /* 0x000fe20000000a00 */
[----:B------:R-:W3:Y:S06]  /*0040*/  S2R R5, SR_CTAID.X ;  /* 0x0000000000057919 */ /* 0x000eec0000002500 */
[----:B------:R-:W4:Y:S08]  /*0050*/  LDC.64 R16, c[0x0][0x220] ;  /* 0x00008800ff107b82 */ /* 0x000f300000000a00 */
[----:B------:R-:W5:Y:S08]  /*0060*/  LDC.64 R8, c[0x0][0x218] ;  /* 0x00008600ff087b82 */ /* 0x000f700000000a00 */
[----:B------:R-:W5:Y:S01]  /*0070*/  LDC.64 R24, c[0x0][0x230] ;  /* 0x00008c00ff187b82 */ /* 0x000f620000000a00 */
[----:B-1----:R-:W-:-:S07]  /*0080*/  SHF.L.U32 R0, R0, 0x2, RZ ;  /* 0x0000000200007819 */ /* 0x002fce00000006ff */
[----:B------:R-:W1:Y:S01]  /*0090*/  LDC.64 R28, c[0x0][0x238] ;  /* 0x00008e00ff1c7b82 */ /* 0x000e620000000a00 */
[----:B---3--:R-:W-:Y:S02]  /*00a0*/  SHF.R.S32.HI R3, RZ, 0x15, R5 ;  /* 0x00000015ff037819 */ /* 0x008fe40000011405 */
[----:B------:R-:W-:Y:S02]  /*00b0*/  LOP3.LUT R0, R0, 0x1fc, RZ, 0xc0, !PT ;  /* 0x000001fc00007812 */ /* 0x000fe400078ec0ff */
[----:B------:R-:W-:-:S03]  /*00c0*/  SGXT R3, R3, 0x1 ;  /* 0x000000010303781a */ /* 0x000fc60000000200 */
[----:B------:R-:W3:Y:S01]  /*00d0*/  LDC.64 R44, c[0x0][0x240] ;  /* 0x00009000ff2c7b82 */ /* 0x000ee20000000a00 */
[----:B------:R-:W-:-:S04]  /*00e0*/  LEA R2, R5, R0, 0xa ;  /* 0x0000000005027211 */ /* 0x000fc800078e50ff */
[----:B------:R-:W-:-:S03]  /*00f0*/  LEA.HI R3, R3, R2, RZ, 0x8 ;  /* 0x0000000203037211 */ /* 0x000fc600078f40ff */
[----:B------:R-:W1:Y:S01]  /*0100*/  LDC.64 R4, c[0x0][0x250] ;  /* 0x00009400ff047b82 */ /* 0x000e620000000a00 */
[----:B------:R-:W-:-:S04]  /*0110*/  LOP3.LUT R3, R3, 0xffffff00, RZ, 0xc0, !PT ;  /* 0xffffff0003037812 */ /* 0x000fc800078ec0ff */
[----:B------:R-:W-:-:S05]  /*0120*/  IADD3 R0, R2, -R3, RZ ;  /* 0x8000000302007210 */ /* 0x000fca0007ffe0ff */
[----:B--2---:R-:W-:-:S06]  /*0130*/  IMAD.WIDE R20, R0, 0x4, R20 ;  /* 0x0000000400147825 */ /* 0x004fcc00078e0214 */
[----:B------:R-:W2:Y:S01]  /*0140*/  LDG.E.EL.128 R20, desc[UR4][R20.64] ;  /* 0x0000000414147981 */ /* 0x000ea2000c2e1d00 */
[----:B----4-:R-:W-:-:S04]  /*0150*/  IMAD.WIDE R16, R0, 0x4, R16 ;  /* 0x0000000400107825 */ /* 0x010fc800078e0210 */
[----:B-----5:R-:W-:Y:S02]  /*0160*/  IMAD.WIDE R8, R2, 0x4, R8 ;  /* 0x0000000402087825 */ /* 0x020fe400078e0208 */
[----:B------:R-:W4:Y:S04]  /*0170*/  LDG.E.EL.128 R16, desc[UR4][R16.64] ;  /* 0x0000000410107981 */ /* 0x000f28000c2e1d00 */
[----:B------:R-:W4:Y:S04]  /*0180*/  LDG.E.128 R40, desc[UR4][R8.64] ;  /* 0x0000000408287981 */ /* 0x000f28000c1e1d00 */
[----:B------:R5:W4:Y:S01]  /*0190*/  LDG.E.128 R36, desc[UR4][R8.64+0x800] ;  /* 0x0008000408247981 */ /* 0x000b22000c1e1d00 */
[----:B01----:R-:W-:-:S05]  /*01a0*/  IMAD.WIDE R4, R0, 0x4, R4 ;  /* 0x0000000400047825 */ /* 0x003fca00078e0204 */
[----:B------:R0:W4:Y:S01]  /*01b0*/  LDG.E.EL.128 R32, desc[UR4][R4.64] ;  /* 0x0000000404207981 */ /* 0x000122000c2e1d00 */
[----:B------:R-:W-:-:S04]  /*01c0*/  IMAD.WIDE R24, R0, 0x4, R24 ;  /* 0x0000000400187825 */ /* 0x000fc800078e0218 */
[----:B------:R-:W-:Y:S02]  /*01d0*/  IMAD.WIDE R28, R0, 0x4, R28 ;  /* 0x00000004001c7825 */ /* 0x000fe400078e021c */
[----:B------:R-:W4:Y:S04]  /*01e0*/  LDG.E.EL.128 R24, desc[UR4][R24.64] ;  /* 0x0000000418187981 */ /* 0x000f28000c2e1d00 */
[----:B------:R-:W4:Y:S01]  /*01f0*/  LDG.E.EL.128 R28, desc[UR4][R28.64] ;  /* 0x000000041c1c7981 */ /* 0x000f22000c2e1d00 */
[----:B------:R-:W-:Y:S01]  /*0200*/  HFMA2.MMA R3, -RZ, RZ, 1.625, 0 ;  /* 0x3e800000ff037435 */ /* 0x000fe200000001ff */
[----:B---3--:R-:W-:-:S05]  /*0210*/  IMAD.WIDE R44, R2, 0x4, R44 ;  /* 0x00000004022c7825 */ /* 0x008fca00078e022c */
[----:B------:R-:W3:Y:S01]  /*0220*/  LDG.E.128 R12, desc[UR4][R44.64+0x800] ;  /* 0x000800042c0c7981 */ /* 0x000ee2000c1e1d00 */
[----:B--2---:R-:W-:-:S04]  /*0230*/  FADD R20, R20, 9.9999997473787516356e-06 ;  /* 0x3727c5ac14147421 */ /* 0x004fc80000000000 */
[----:B------:R-:W1:Y:S01]  /*0240*/  MUFU.SQRT R6, R20 ;  /* 0x0000001400067308 */ /* 0x000e620000002000 */
[----:B------:R-:W-:-:S07]  /*0250*/  FADD R22, R22, 9.9999997473787516356e-06 ;  /* 0x3727c5ac16167421 */ /* 0x000fce0000000000 */
[----:B-----5:R-:W2:Y:S01]  /*0260*/  MUFU.SQRT R8, R22 ;  /* 0x0000001600087308 */ /* 0x020ea20000002000 */
[C---:B-1----:R-:W-:Y:S02]  /*0270*/  FSETP.GT.AND P0, PT, R6.reuse, 8.50705917302346158658e+37, PT ;  /* 0x7e8000000600780b */ /* 0x042fe40003f04000 */
[----:B------:R-:W-:Y:S01]  /*0280*/  FSETP.GEU.AND P3, PT, R6, 1.175494350822287508e-38, PT ;  /* 0x008000000600780b */ /* 0x000fe20003f6e000 */
[----:B------:R-:W-:Y:S01]  /*0290*/  FADD R21, R21, 9.9999997473787516356e-06 ;  /* 0x3727c5ac15157421 */ /* 0x000fe20000000000 */
[----:B--2---:R-:W-:-:S03]  /*02a0*/  FSETP.GT.AND P2, PT, R8, 8.50705917302346158658e+37, PT ;  /* 0x7e8000000800780b */ /* 0x004fc60003f44000 */
[----:B------:R-:W1:Y:S06]  /*02b0*/  MUFU.SQRT R7, R21 ;  /* 0x0000001500077308 */ /* 0x000e6c0000002000 */
[----:B------:R-:W-:Y:S01]  /*02c0*/  @P0 FMUL R6, R6, 0.25 ;  /* 0x3e80000006060820 */ /* 0x000fe20000400000 */
[----:B------:R-:W-:-:S03]  /*02d0*/  FSETP.GEU.AND P5, PT, R8, 1.175494350822287508e-38, PT ;  /* 0x008000000800780b */ /* 0x000fc60003fae000 */
[----:B------:R-:W-:Y:S01]  /*02e0*/  @!P3 FMUL R6, R6, 16777216 ;  /* 0x4b8000000606b820 */ /* 0x000fe20000400000 */
[----:B------:R-:W-:Y:S01]  /*02f0*/  FADD R23, R23, 9.9999997473787516356e-06 ;  /* 0x3727c5ac17177421 */ /* 0x000fe20000000000 */
[--C-:B----4-:R-:W-:Y:S01]  /*0300*/  FADD R40, R40, -R16.reuse ;  /* 0x8000001028287221 */ /* 0x110fe20000000000 */
[----:B------:R-:W-:Y:S02]  /*0310*/  FADD R36, R36, -R16 ;  /* 0x8000001024247221 */ /* 0x000fe40000000000 */
[----:B------:R-:W2:Y:S01]  /*0320*/  MUFU.SQRT R16, R23 ;  /* 0x0000001700107308 */ /* 0x000ea20000002000 */
[----:B------:R-:W-:Y:S01]  /*0330*/  @P2 FMUL R8, R8, 0.25 ;  /* 0x3e80000008082820 */ /* 0x000fe20000400000 */
[----:B------:R-:W-:-:S06]  /*0340*/  FSEL R9, R3, 1, P0 ;  /* 0x3f80000003097808 */ /* 0x000fcc0000000000 */
[----:B------:R-:W0:Y:S01]  /*0350*/  MUFU.RCP R6, R6 ;  /* 0x0000000600067308 */ /* 0x000e220000001000 */
[----:B------:R-:W-:Y:S01]  /*0360*/  @!P5 FMUL R8, R8, 16777216 ;  /* 0x4b8000000808d820 */ /* 0x000fe20000400000 */
[----:B-1----:R-:W-:Y:S01]  /*0370*/  FSETP.GT.AND P1, PT, R7, 8.50705917302346158658e+37, PT ;  /* 0x7e8000000700780b */ /* 0x002fe20003f24000 */
[----:B------:R-:W-:Y:S01]  /*0380*/  @!P3 FMUL R9, R9, 16777216 ;  /* 0x4b8000000909b820 */ /* 0x000fe20000400000 */
[----:B------:R-:W-:-:S04]  /*0390*/  FSETP.GEU.AND P4, PT, R7, 1.175494350822287508e-38, PT ;  /* 0x008000000700780b */ /* 0x000fc80003f8e000 */
[----:B------:R-:W1:Y:S01]  /*03a0*/  MUFU.RCP R20, R8 ;  /* 0x0000000800147308 */ /* 0x000e620000001000 */
[----:B--2---:R-:W-:Y:S01]  /*03b0*/  FSETP.GT.AND P0, PT, R16, 8.50705917302346158658e+37, PT ;  /* 0x7e8000001000780b */ /* 0x004fe20003f04000 */
[----:B0-----:R-:W-:Y:S01]  /*03c0*/  FMUL R5, R6, R9 ;  /* 0x0000000906057220 */ /* 0x001fe20000400000 */
[----:B------:R-:W-:-:S04]  /*03d0*/  FSEL R9, R3, 1, P2 ;  /* 0x3f80000003097808 */ /* 0x000fc80001000000 */
[----:B------:R-:W-:Y:S01]  /*03e0*/  @P1 FMUL R7, R7, 0.25 ;  /* 0x3e80000007071820 */ /* 0x000fe20000400000 */
[----:B------:R-:W-:Y:S01]  /*03f0*/  FSETP.GEU.AND P2, PT, R16, 1.175494350822287508e-38, PT ;  /* 0x008000001000780b */ /* 0x000fe20003f4e000 */
[----:B------:R-:W-:Y:S02]  /*0400*/  @!P5 FMUL R9, R9, 16777216 ;  /* 0x4b8000000909d820 */ /* 0x000fe40000400000 */
[----:B------:R-:W-:Y:S01]  /*0410*/  @!P4 FMUL R7, R7, 16777216 ;  /* 0x4b8000000707c820 */ /* 0x000fe20000400000 */
[----:B------:R-:W-:Y:S01]  /*0420*/  FADD R32, R32, 9.9999997473787516356e-06 ;  /* 0x3727c5ac20207421 */ /* 0x000fe20000000000 */
[----:B-1----:R-:W-:Y:S02]  /*0430*/  FMUL R20, R20, R9 ;  /* 0x0000000914147220 */ /* 0x002fe40000400000 */
[----:B------:R-:W0:Y:S01]  /*0440*/  LDC.64 R8, c[0x0][0x248] ;  /* 0x00009200ff087b82 */ /* 0x000e220000000a00 */
[--C-:B------:R-:W-:Y:S01]  /*0450*/  FADD R41, R41, -R17.reuse ;  /* 0x8000001129297221 */ /* 0x100fe20000000000 */
[----:B------:R-:W-:Y:S01]  /*0460*/  FADD R37, R37, -R17 ;  /* 0x8000001125257221 */ /* 0x000fe20000000000 */
[----:B------:R-:W-:Y:S01]  /*0470*/  @P0 FMUL R16, R16, 0.25 ;  /* 0x3e80000010100820 */ /* 0x000fe20000400000 */
[--C-:B------:R-:W-:Y:S01]  /*0480*/  FADD R17, R42, -R18.reuse ;  /* 0x800000122a117221 */ /* 0x100fe20000000000 */
[----:B------:R-:W-:Y:S01]  /*0490*/  FADD R21, R38, -R18 ;  /* 0x8000001226157221 */ /* 0x000fe20000000000 */
[----:B------:R-:W1:Y:S01]  /*04a0*/  MUFU.RCP R7, R7 ;  /* 0x0000000700077308 */ /* 0x000e620000001000 */
[----:B------:R-:W-:Y:S01]  /*04b0*/  @!P2 FMUL R16, R16, 16777216 ;  /* 0x4b8000001010a820 */ /* 0x000fe20000400000 */
[----:B------:R-:W-:-:S06]  /*04c0*/  FSEL R4, R3, 1, P1 ;  /* 0x3f80000003047808 */ /* 0x000fcc0000800000 */
[----:B------:R-:W2:Y:S01]  /*04d0*/  MUFU.SQRT R18, R32 ;  /* 0x0000002000127308 */ /* 0x000ea20000002000 */
[----:B------:R-:W-:Y:S01]  /*04e0*/  FMUL R17, R17, R20 ;  /* 0x0000001411117220 */ /* 0x000fe20000400000 */
[----:B------:R-:W-:-:S06]  /*04f0*/  @!P4 FMUL R4, R4, 16777216 ;  /* 0x4b8000000404c820 */ /* 0x000fcc0000400000 */
[----:B------:R-:W4:Y:S01]  /*0500*/  MUFU.RCP R22, R16 ;  /* 0x0000001000167308 */ /* 0x000f220000001000 */
[----:B------:R-:W-:Y:S01]  /*0510*/  FFMA R38, R26, R17, R30 ;  /* 0x000000111a267223 */ /* 0x000fe2000000001e */
[----:B------:R-:W-:Y:S01]  /*0520*/  FSEL R17, R3, 1, P0 ;  /* 0x3f80000003117808 */ /* 0x000fe20000000000 */
[----:B-1----:R-:W-:Y:S01]  /*0530*/  FMUL R4, R7, R4 ;  /* 0x0000000407047220 */ /* 0x002fe20000400000 */
[----:B------:R-:W-:Y:S01]  /*0540*/  FMUL R21, R21, R20 ;  /* 0x0000001415157220 */ /* 0x000fe20000400000 */
[-C--:B------:R-:W-:Y:S01]  /*0550*/  FMUL R7, R40, R5.reuse ;  /* 0x0000000528077220 */ /* 0x080fe20000400000 */
[----:B--2---:R-:W-:Y:S01]  /*0560*/  FSETP.GT.AND P1, PT, R18, 8.50705917302346158658e+37, PT ;  /* 0x7e8000001200780b */ /* 0x004fe20003f24000 */
[----:B------:R-:W-:Y:S01]  /*0570*/  @!P2 FMUL R17, R17, 16777216 ;  /* 0x4b8000001111a820 */ /* 0x000fe20000400000 */
[----:B------:R-:W-:Y:S01]  /*0580*/  FMUL R5, R36, R5 ;  /* 0x0000000524057220 */ /* 0x000fe20000400000 */
[-C--:B------:R-:W-:Y:S01]  /*0590*/  FMUL R36, R41, R4.reuse ;  /* 0x0000000429247220 */ /* 0x080fe20000400000 */
[----:B------:R-:W-:Y:S01]  /*05a0*/  FSETP.GEU.AND P0, PT, R18, 1.175494350822287508e-38, PT ;  /* 0x008000001200780b */ /* 0x000fe20003f0e000 */
[----:B------:R-:W-:Y:S01]  /*05b0*/  FMUL R4, R37, R4 ;  /* 0x0000000425047220 */ /* 0x000fe20000400000 */
[----:B0-----:R-:W-:-:S04]  /*05c0*/  IMAD.WIDE R8, R0, 0x4, R8 ;  /* 0x0000000400087825 */ /* 0x001fc800078e0208 */
[----:B------:R-:W-:Y:S01]  /*05d0*/  FFMA R30, R26, R21, R30 ;  /* 0x000000151a1e7223 */ /* 0x000fe2000000001e */
[----:B----4-:R-:W-:Y:S01]  /*05e0*/  FMUL R22, R22, R17 ;  /* 0x0000001116167220 */ /* 0x010fe20000400000 */
[----:B------:R-:W0:Y:S01]  /*05f0*/  LDC.64 R20, c[0x0][0x258] ;  /* 0x00009600ff147b82 */ /* 0x000e220000000a00 */
[C-C-:B------:R-:W-:Y:S01]  /*0600*/  FFMA R40, R24.reuse, R7, R28.reuse ;  /* 0x0000000718287223 */ /* 0x140fe2000000001c */
[C-C-:B------:R-:W-:Y:S01]  /*0610*/  FFMA R36, R25.reuse, R36, R29.reuse ;  /* 0x0000002419247223 */ /* 0x140fe2000000001d */
[----:B------:R-:W-:Y:S01]  /*0620*/  FFMA R28, R24, R5, R28 ;  /* 0x00000005181c7223 */ /* 0x000fe2000000001c */
[----:B------:R-:W-:Y:S01]  /*0630*/  FFMA R29, R25, R4, R29 ;  /* 0x00000004191d7223 */ /* 0x000fe2000000001d */
[----:B------:R-:W2:Y:S03]  /*0640*/  LDG.E.EL.128 R8, desc[UR4][R8.64] ;  /* 0x0000000408087981 */ /* 0x000ea6000c2e1d00 */
[----:B------:R-:W1:Y:S01]  /*0650*/  LDC.64 R16, c[0x0][0x260] ;  /* 0x00009800ff107b82 */ /* 0x000e620000000a00 */
[----:B------:R-:W2:Y:S01]  /*0660*/  LDG.E.128 R4, desc[UR4][R44.64] ;  /* 0x000000042c047981 */ /* 0x000ea2000c1e1d00 */
[----:B------:R-:W-:-:S04]  /*0670*/  @P1 FMUL R18, R18, 0.25 ;  /* 0x3e80000012121820 */ /* 0x000fc80000400000 */
[----:B------:R-:W-:-:S04]  /*0680*/  @!P0 FMUL R18, R18, 16777216 ;  /* 0x4b80000012128820 */ /* 0x000fc80000400000 */
[----:B------:R-:W4:Y:S01]  /*0690*/  MUFU.RCP R24, R18 ;  /* 0x0000001200187308 */ /* 0x000f220000001000 */
[--C-:B------:R-:W-:Y:S01]  /*06a0*/  FADD R43, R43, -R19.reuse ;  /* 0x800000132b2b7221 */ /* 0x100fe20000000000 */
[----:B------:R-:W-:Y:S01]  /*06b0*/  FADD R39, R39, -R19 ;  /* 0x8000001327277221 */ /* 0x000fe20000000000 */
[----:B------:R-:W-:Y:S02]  /*06c0*/  FSEL R19, R3, 1, P1 ;  /* 0x3f80000003137808 */ /* 0x000fe40000800000 */
[-C--:B------:R-:W-:Y:S01]  /*06d0*/  FMUL R32, R43, R22.reuse ;  /* 0x000000162b207220 */ /* 0x080fe20000400000 */
[----:B------:R-:W-:Y:S01]  /*06e0*/  FMUL R22, R39, R22 ;  /* 0x0000001627167220 */ /* 0x000fe20000400000 */
[----:B0-----:R-:W-:-:S04]  /*06f0*/  IMAD.WIDE R20, R0, 0x4, R20 ;  /* 0x0000000400147825 */ /* 0x001fc800078e0214 */
[----:B------:R-:W-:Y:S01]  /*0700*/  @!P0 FMUL R19, R19, 16777216 ;  /* 0x4b80000013138820 */ /* 0x000fe20000400000 */
[----:B------:R-:W-:Y:S01]  /*0710*/  FFMA R32, R27, R32, R31 ;  /* 0x000000201b207223 */ /* 0x000fe2000000001f */
[----:B-1----:R-:W-:-:S04]  /*0720*/  IMAD.WIDE R16, R0, 0x4, R16 ;  /* 0x0000000400107825 */ /* 0x002fc800078e0210 */
[----:B------:R-:W-:Y:S01]  /*0730*/  FFMA R31, R27, R22, R31 ;  /* 0x000000161b1f7223 */ /* 0x000fe2000000001f */
[----:B----4-:R-:W-:Y:S01]  /*0740*/  FMUL R24, R24, R19 ;  /* 0x0000001318187220 */ /* 0x010fe20000400000 */
[----:B------:R-:W4:Y:S04]  /*0750*/  LDG.E.EL.128 R20, desc[UR4][R20.64] ;  /* 0x0000000414147981 */ /* 0x000f28000c2e1d00 */
[----:B------:R-:W4:Y:S01]  /*0760*/  LDG.E.EL.128 R16, desc[UR4][R16.64] ;  /* 0x0000000410107981 */ /* 0x000f22000c2e1d00 */
[----:B------:R-:W-:Y:S01]  /*0770*/  FADD R34, R34, 9.9999997473787516356e-06 ;  /* 0x3727c5ac22227421 */ /* 0x000fe20000000000 */
[----:B------:R-:W-:Y:S01]  /*0780*/  FADD R35, R35, 9.9999997473787516356e-06 ;  /* 0x3727c5ac23237421 */ /* 0x000fe20000000000 */
[----:B--2---:R-:W-:Y:S01]  /*0790*/  FADD R25, R4, -R8 ;  /* 0x8000000804197221 */ /* 0x004fe20000000000 */
[----:B------:R-:W-:-:S04]  /*07a0*/  FADD R4, R33, 9.9999997473787516356e-06 ;  /* 0x3727c5ac21047421 */ /* 0x000fc80000000000 */
[----:B------:R-:W0:Y:S01]  /*07b0*/  MUFU.SQRT R26, R4 ;  /* 0x00000004001a7308 */ /* 0x000e220000002000 */
[----:B------:R-:W-:Y:S01]  /*07c0*/  FMUL R25, R25, R24 ;  /* 0x0000001819197220 */ /* 0x000fe20000400000 */
[----:B---3--:R-:W-:-:S04]  /*07d0*/  FADD R27, R12, -R8 ;  /* 0x800000080c1b7221 */ /* 0x008fc80000000000 */
[----:B------:R-:W-:Y:S01]  /*07e0*/  FMUL R27, R27, R24 ;  /* 0x000000181b1b7220 */ /* 0x000fe20000400000 */
[C---:B0-----:R-:W-:Y:S02]  /*07f0*/  FSETP.GT.AND P0, PT, R26.reuse, 8.50705917302346158658e+37, PT ;  /* 0x7e8000001a00780b */ /* 0x041fe40003f04000 */
[----:B------:R-:W-:Y:S01]  /*0800*/  FSETP.GEU.AND P1, PT, R26, 1.175494350822287508e-38, PT ;  /* 0x008000001a00780b */ /* 0x000fe20003f2e000 */
[----:B----4-:R-:W-:Y:S02]  /*0810*/  FFMA R33, R20, R25, R16 ;  /* 0x0000001914217223 */ /* 0x010fe40000000010 */
[----:B------:R-:W0:Y:S08]  /*0820*/  LDC.64 R24, c[0x0][0x278] ;  /* 0x00009e00ff187b82 */ /* 0x000e300000000a00 */
[----:B------:R-:W-:-:S04]  /*0830*/  @P0 FMUL R26, R26, 0.25 ;  /* 0x3e8000001a1a0820 */ /* 0x000fc80000400000 */
[----:B------:R-:W-:-:S04]  /*0840*/  @!P1 FMUL R26, R26, 16777216 ;  /* 0x4b8000001a1a9820 */ /* 0x000fc80000400000 */
[----:B------:R-:W1:Y:S01]  /*0850*/  MUFU.RCP R12, R26 ;  /* 0x0000001a000c7308 */ /* 0x000e620000001000 */
[----:B------:R-:W-:Y:S01]  /*0860*/  FFMA R37, R20, R27, R16 ;  /* 0x0000001b14257223 */ /* 0x000fe20000000010 */
[----:B------:R-:W-:-:S05]  /*0870*/  FSEL R27, R3, 1, P0 ;  /* 0x3f800000031b7808 */ /* 0x000fca0000000000 */
[----:B------:R-:W-:Y:S01]  /*0880*/  @!P1 FMUL R27, R27, 16777216 ;  /* 0x4b8000001b1b9820 */ /* 0x000fe20000400000 */
[----:B0-----:R-:W-:-:S04]  /*0890*/  IMAD.WIDE R24, R0, 0x4, R24 ;  /* 0x0000000400187825 */ /* 0x001fc800078e0218 */
[----:B-1----:R-:W-:Y:S02]  /*08a0*/  FMUL R12, R12, R27 ;  /* 0x0000001b0c0c7220 */ /* 0x002fe40000400000 */
[----:B------:R-:W2:Y:S01]  /*08b0*/  LDG.E.EL.128 R24, desc[UR4][R24.64] ;  /* 0x0000000418187981 */ /* 0x000ea2000c2e1d00 */
[----:B------:R-:W0:Y:S08]  /*08c0*/  MUFU.SQRT R4, R34 ;  /* 0x0000002200047308 */ /* 0x000e300000002000 */
[----:B------:R-:W1:Y:S01]  /*08d0*/  MUFU.SQRT R8, R35 ;  /* 0x0000002300087308 */ /* 0x000e620000002000 */
[----:B0-----:R-:W-:-:S02]  /*08e0*/  FSETP.GT.AND P0, PT, R4, 8.50705917302346158658e+37, PT ;  /* 0x7e8000000400780b */ /* 0x001fc40003f04000 */
[----:B------:R-:W-:Y:S02]  /*08f0*/  FSETP.GEU.AND P2, PT, R4, 1.175494350822287508e-38, PT ;  /* 0x008000000400780b */ /* 0x000fe40003f4e000 */
[C---:B-1----:R-:W-:Y:S02]  /*0900*/  FSETP.GT.AND P1, PT, R8.reuse, 8.50705917302346158658e+37, PT ;  /* 0x7e8000000800780b */ /* 0x042fe40003f24000 */
[----:B------:R-:W-:Y:S01]  /*0910*/  FSETP.GEU.AND P3, PT, R8, 1.175494350822287508e-38, PT ;  /* 0x008000000800780b */ /* 0x000fe20003f6e000 */
[--C-:B------:R-:W-:Y:S01]  /*0920*/  FADD R5, R5, -R9.reuse ;  /* 0x8000000905057221 */ /* 0x100fe20000000000 */
[----:B------:R-:W-:-:S05]  /*0930*/  FADD R13, R13, -R9 ;  /* 0x800000090d0d7221 */ /* 0x000fca0000000000 */
[----:B------:R-:W-:Y:S01]  /*0940*/  @P0 FMUL R4, R4, 0.25 ;  /* 0x3e80000004040820 */ /* 0x000fe20000400000 */
[-C--:B------:R-:W-:Y:S01]  /*0950*/  FMUL R16, R5, R12.reuse ;  /* 0x0000000c05107220 */ /* 0x080fe20000400000 */
[----:B------:R-:W-:Y:S02]  /*0960*/  FMUL R34, R13, R12 ;  /* 0x0000000c0d227220 */ /* 0x000fe40000400000 */
[----:B------:R-:W-:Y:S01]  /*0970*/  @!P2 FMUL R4, R4, 16777216 ;  /* 0x4b8000000404a820 */ /* 0x000fe20000400000 */
[----:B------:R-:W0:Y:S01]  /*0980*/  LDC.64 R12, c[0x0][0x270] ;  /* 0x00009c00ff0c7b82 */ /* 0x000e220000000a00 */
[----:B------:R-:W-:Y:S01]  /*0990*/  @P1 FMUL R8, R8, 0.25 ;  /* 0x3e80000008081820 */ /* 0x000fe20000400000 */
[C-C-:B------:R-:W-:Y:S01]  /*09a0*/  FFMA R41, R21.reuse, R16, R17.reuse ;  /* 0x0000001015297223 */ /* 0x140fe20000000011 */
[----:B------:R-:W-:Y:S02]  /*09b0*/  FFMA R34, R21, R34, R17 ;  /* 0x0000002215227223 */ /* 0x000fe40000000011 */
[----:B------:R-:W-:-:S03]  /*09c0*/  @!P3 FMUL R8, R8, 16777216 ;  /* 0x4b8000000808b820 */ /* 0x000fc60000400000 */
[----:B------:R-:W1:Y:S01]  /*09d0*/  LDC.64 R20, c[0x0][0x268] ;  /* 0x00009a00ff147b82 */ /* 0x000e620000000a00 */
[----:B------:R-:W3:Y:S01]  /*09e0*/  MUFU.RCP R4, R4 ;  /* 0x0000000400047308 */ /* 0x000ee20000001000 */
[----:B------:R-:W-:-:S07]  /*09f0*/  FSEL R5, R3, 1, P0 ;  /* 0x3f80000003057808 */ /* 0x000fce0000000000 */
[----:B------:R-:W4:Y:S01]  /*0a00*/  MUFU.RCP R8, R8 ;  /* 0x0000000800087308 */ /* 0x000f220000001000 */
[----:B------:R-:W-:Y:S01]  /*0a10*/  FSEL R9, R3, 1, P1 ;  /* 0x3f80000003097808 */ /* 0x000fe20000800000 */
[----:B------:R-:W-:Y:S01]  /*0a20*/  @!P2 FMUL R5, R5, 16777216 ;  /* 0x4b8000000505a820 */ /* 0x000fe20000400000 */
[----:B------:R-:W-:-:S03]  /*0a30*/  FADD R6, R6, -R10 ;  /* 0x8000000a06067221 */ /* 0x000fc60000000000 */
[----:B------:R-:W-:Y:S01]  /*0a40*/  @!P3 FMUL R9, R9, 16777216 ;  /* 0x4b8000000909b820 */ /* 0x000fe20000400000 */
[----:B---3--:R-:W-:Y:S01]  /*0a50*/  FMUL R5, R4, R5 ;  /* 0x0000000504057220 */ /* 0x008fe20000400000 */
[--C-:B------:R-:W-:Y:S01]  /*0a60*/  FADD R7, R7, -R11.reuse ;  /* 0x8000000b07077221 */ /* 0x100fe20000000000 */
[----:B------:R-:W-:Y:S01]  /*0a70*/  FADD R14, R14, -R10 ;  /* 0x8000000a0e0e7221 */ /* 0x000fe20000000000 */
[----:B------:R-:W-:Y:S01]  /*0a80*/  FADD R15, R15, -R11 ;  /* 0x8000000b0f0f7221 */ /* 0x000fe20000000000 */
[----:B------:R-:W-:Y:S01]  /*0a90*/  FMUL R17, R6, R5 ;  /* 0x0000000506117220 */ /* 0x000fe20000400000 */
[----:B0-----:R-:W-:-:S04]  /*0aa0*/  IMAD.WIDE R12, R0, 0x4, R12 ;  /* 0x00000004000c7825 */ /* 0x001fc800078e020c */
[----:B----4-:R-:W-:Y:S01]  /*0ab0*/  FMUL R4, R8, R9 ;  /* 0x0000000908047220 */ /* 0x010fe20000400000 */
[----:B-1----:R-:W-:-:S04]  /*0ac0*/  IMAD.WIDE R20, R2, 0x4, R20 ;  /* 0x0000000402147825 */ /* 0x002fc800078e0214 */
[-C--:B------:R-:W-:Y:S01]  /*0ad0*/  FMUL R6, R7, R4.reuse ;  /* 0x0000000407067220 */ /* 0x080fe20000400000 */
[----:B------:R-:W-:Y:S01]  /*0ae0*/  FMUL R35, R14, R5 ;  /* 0x000000050e237220 */ /* 0x000fe20000400000 */
[----:B------:R-:W-:Y:S01]  /*0af0*/  FMUL R42, R15, R4 ;  /* 0x000000040f2a7220 */ /* 0x000fe20000400000 */
[----:B------:R-:W3:Y:S01]  /*0b00*/  LDG.E.128 R8, desc[UR4][R20.64+0x800] ;  /* 0x0008000414087981 */ /* 0x000ee2000c1e1d00 */
[----:B------:R-:W-:-:S03]  /*0b10*/  FFMA R39, R23, R6, R19 ;  /* 0x0000000617277223 */ /* 0x000fc60000000013 */
[----:B------:R-:W3:Y:S04]  /*0b20*/  LDG.E.EL.128 R12, desc[UR4][R12.64] ;  /* 0x000000040c0c7981 */ /* 0x000ee8000c2e1d00 */
[----:B------:R0:W4:Y:S01]  /*0b30*/  LDG.E.128 R4, desc[UR4][R20.64] ;  /* 0x0000000414047981 */ /* 0x000122000c1e1d00 */
[----:B------:R-:W-:Y:S01]  /*0b40*/  FFMA R42, R23, R42, R19 ;  /* 0x0000002a172a7223 */ /* 0x000fe20000000013 */
[C-C-:B------:R-:W-:Y:S01]  /*0b50*/  FFMA R17, R22.reuse, R17, R18.reuse ;  /* 0x0000001116117223 */ /* 0x140fe20000000012 */
[----:B------:R-:W-:-:S03]  /*0b60*/  FFMA R35, R22, R35, R18 ;  /* 0x0000002316237223 */ /* 0x000fc60000000012 */
[----:B------:R-:W-:Y:S01]  /*0b70*/  FADD R38, R38, R17 ;  /* 0x0000001126267221 */ /* 0x000fe20000000000 */
[----:B------:R-:W-:Y:S01]  /*0b80*/  FADD R41, R36, R41 ;  /* 0x0000002924297221 */ /* 0x000fe20000000000 */
[----:B--2---:R-:W-:Y:S01]  /*0b90*/  FADD R24, R24, 9.9999997473787516356e-06 ;  /* 0x3727c5ac18187421 */ /* 0x004fe20000000000 */
[----:B------:R-:W-:-:S03]  /*0ba0*/  FADD R25, R25, 9.9999997473787516356e-06 ;  /* 0x3727c5ac19197421 */ /* 0x000fc60000000000 */
[----:B------:R-:W1:Y:S08]  /*0bb0*/  MUFU.SQRT R16, R24 ;  /* 0x0000001800107308 */ /* 0x000e700000002000 */
[----:B------:R-:W2:Y:S01]  /*0bc0*/  MUFU.SQRT R19, R25 ;  /* 0x0000001900137308 */ /* 0x000ea20000002000 */
[----:B------:R-:W-:Y:S01]  /*0bd0*/  FADD R26, R26, 9.9999997473787516356e-06 ;  /* 0x3727c5ac1a1a7421 */ /* 0x000fe20000000000 */
[----:B-1----:R-:W-:-:S06]  /*0be0*/  FSETP.GT.AND P6, PT, R16, 8.50705917302346158658e+37, PT ;  /* 0x7e8000001000780b */ /* 0x002fcc0003fc4000 */
[----:B------:R-:W1:Y:S01]  /*0bf0*/  MUFU.SQRT R18, R26 ;  /* 0x0000001a00127308 */ /* 0x000e620000002000 */
[C---:B------:R-:W-:Y:S02]  /*0c00*/  FSETP.GEU.AND P4, PT, R16.reuse, 1.175494350822287508e-38, PT ;  /* 0x008000001000780b */ /* 0x040fe40003f8e000 */
[C---:B--2---:R-:W-:Y:S02]  /*0c10*/  FSETP.GT.AND P5, PT, R19.reuse, 8.50705917302346158658e+37, PT ;  /* 0x7e8000001300780b */ /* 0x044fe40003fa4000 */
[----:B------:R-:W-:Y:S02]  /*0c20*/  FSETP.GEU.AND P3, PT, R19, 1.175494350822287508e-38, PT ;  /* 0x008000001300780b */ /* 0x000fe40003f6e000 */
[----:B------:R-:W-:Y:S01]  /*0c30*/  @P6 FMUL R16, R16, 0.25 ;  /* 0x3e80000010106820 */ /* 0x000fe20000400000 */
[----:B-1----:R-:W-:-:S06]  /*0c40*/  FSETP.GT.AND P2, PT, R18, 8.50705917302346158658e+37, PT ;  /* 0x7e8000001200780b */ /* 0x002fcc0003f44000 */
[----:B------:R-:W-:Y:S02]  /*0c50*/  @!P4 FMUL R16, R16, 16777216 ;  /* 0x4b8000001010c820 */ /* 0x000fe40000400000 */
[----:B------:R-:W-:Y:S01]  /*0c60*/  @P5 FMUL R19, R19, 0.25 ;  /* 0x3e80000013135820 */ /* 0x000fe20000400000 */
[C---:B------:R-:W-:Y:S01]  /*0c70*/  FSETP.GEU.AND P0, PT, R18.reuse, 1.175494350822287508e-38, PT ;  /* 0x008000001200780b */ /* 0x040fe20003f0e000 */
[----:B------:R-:W-:Y:S02]  /*0c80*/  FADD R27, R27, 9.9999997473787516356e-06 ;  /* 0x3727c5ac1b1b7421 */ /* 0x000fe40000000000 */
[----:B------:R-:W-:Y:S01]  /*0c90*/  @!P3 FMUL R19, R19, 16777216 ;  /* 0x4b8000001313b820 */ /* 0x000fe20000400000 */
[----:B------:R-:W-:Y:S01]  /*0ca0*/  MUFU.RCP R16, R16 ;  /* 0x0000001000107308 */ /* 0x000fe20000001000 */
[----:B------:R-:W-:Y:S01]  /*0cb0*/  FSEL R43, R3, 1, P6 ;  /* 0x3f800000032b7808 */ /* 0x000fe20003000000 */
[----:B------:R-:W-:-:S06]  /*0cc0*/  @P2 FMUL R18, R18, 0.25 ;  /* 0x3e80000012122820 */ /* 0x000fcc0000400000 */
[----:B------:R-:W1:Y:S01]  /*0cd0*/  MUFU.SQRT R22, R27 ;  /* 0x0000001b00167308 */ /* 0x000e620000002000 */
[----:B0-----:R-:W-:-:S07]  /*0ce0*/  FSEL R20, R3, 1, P5 ;  /* 0x3f80000003147808 */ /* 0x001fce0002800000 */
[----:B------:R-:W0:Y:S01]  /*0cf0*/  MUFU.RCP R19, R19 ;  /* 0x0000001300137308 */ /* 0x000e220000001000 */
[----:B------:R-:W-:Y:S01]  /*0d00*/  @!P0 FMUL R18, R18, 16777216 ;  /* 0x4b80000012128820 */ /* 0x000fe20000400000 */
[----:B------:R-:W-:Y:S01]  /*0d10*/  @!P4 FMUL R43, R43, 16777216 ;  /* 0x4b8000002b2bc820 */ /* 0x000fe20000400000 */
[----:B------:R-:W-:-:S05]  /*0d20*/  @!P3 FMUL R20, R20, 16777216 ;  /* 0x4b8000001414b820 */ /* 0x000fca0000400000 */
[----:B------:R2:W5:Y:S01]  /*0d30*/  MUFU.RCP R17, R18 ;  /* 0x0000001200117308 */ /* 0x0005620000001000 */
[----:B-1----:R-:W-:Y:S01]  /*0d40*/  FSETP.GT.AND P1, PT, R22, 8.50705917302346158658e+37, PT ;  /* 0x7e8000001600780b */ /* 0x002fe20003f24000 */
[----:B------:R-:W-:Y:S01]  /*0d50*/  FMUL R43, R16, R43 ;  /* 0x0000002b102b7220 */ /* 0x000fe20000400000 */
[----:B------:R-:W-:Y:S01]  /*0d60*/  FSETP.GEU.AND P6, PT, R22, 1.175494350822287508e-38, PT ;  /* 0x008000001600780b */ /* 0x000fe20003fce000 */
[----:B0-----:R-:W-:Y:S01]  /*0d70*/  FMUL R16, R19, R20 ;  /* 0x0000001413107220 */ /* 0x001fe20000400000 */
[----:B------:R-:W-:-:S05]  /*0d80*/  FSEL R20, R3, 1, P2 ;  /* 0x3f80000003147808 */ /* 0x000fca0001000000 */
[----:B------:R-:W-:Y:S01]  /*0d90*/  @!P0 FMUL R20, R20, 16777216 ;  /* 0x4b80000014148820 */ /* 0x000fe20000400000 */
[--C-:B---3--:R-:W-:Y:S01]  /*0da0*/  FADD R11, R11, -R15.reuse ;  /* 0x8000000f0b0b7221 */ /* 0x108fe20000000000 */
[--C-:B--2---:R-:W-:Y:S02]  /*0db0*/  FADD R18, R10, -R14.reuse ;  /* 0x8000000e0a127221 */ /* 0x104fe40000000000 */
[----:B------:R-:W-:Y:S01]  /*0dc0*/  @P1 FMUL R22, R22, 0.25 ;  /* 0x3e80000016161820 */ /* 0x000fe20000400000 */
[----:B-----5:R-:W-:Y:S01]  /*0dd0*/  FMUL R17, R17, R20 ;  /* 0x0000001411117220 */ /* 0x020fe20000400000 */
[----:B----4-:R-:W-:Y:S01]  /*0de0*/  FADD R15, R7, -R15 ;  /* 0x8000000f070f7221 */ /* 0x010fe20000000000 */
[----:B------:R-:W-:Y:S01]  /*0df0*/  FADD R14, R6, -R14 ;  /* 0x8000000e060e7221 */ /* 0x000fe20000000000 */
[----:B------:R-:W0:Y:S01]  /*0e00*/  LDC.64 R20, c[0x0][0x280] ;  /* 0x0000a000ff147b82 */ /* 0x000e220000000a00 */
[----:B------:R-:W-:-:S07]  /*0e10*/  @!P6 FMUL R22, R22, 16777216 ;  /* 0x4b8000001616e820 */ /* 0x000fce0000400000 */
[----:B------:R-:W1:Y:S01]  /*0e20*/  LDC.64 R6, c[0x0][0x288] ;  /* 0x0000a200ff067b82 */ /* 0x000e620000000a00 */
[----:B------:R-:W2:Y:S01]  /*0e30*/  MUFU.RCP R36, R22 ;  /* 0x0000001600247308 */ /* 0x000ea20000001000 */
[----:B------:R-:W-:-:S05]  /*0e40*/  FSEL R19, R3, 1, P1 ;  /* 0x3f80000003137808 */ /* 0x000fca0000800000 */
[----:B------:R-:W-:Y:S01]  /*0e50*/  @!P6 FMUL R19, R19, 16777216 ;  /* 0x4b8000001313e820 */ /* 0x000fe20000400000 */
[----:B------:R-:W-:-:S03]  /*0e60*/  FADD R9, R9, -R13 ;  /* 0x8000000d09097221 */ /* 0x000fc60000000000 */
[----:B--2---:R-:W-:Y:S01]  /*0e70*/  FMUL R36, R36, R19 ;  /* 0x0000001324247220 */ /* 0x004fe20000400000 */
[----:B------:R-:W-:Y:S01]  /*0e80*/  FADD R19, R5, -R13 ;  /* 0x8000000d05137221 */ /* 0x000fe20000000000 */
[----:B0-----:R-:W-:-:S04]  /*0e90*/  IMAD.WIDE R24, R0, 0x4, R20 ;  /* 0x0000000400187825 */ /* 0x001fc800078e0214 */
[C---:B------:R-:W-:Y:S01]  /*0ea0*/  FMUL R5, R17.reuse, R14 ;  /* 0x0000000e11057220 */ /* 0x040fe20000400000 */
[----:B------:R-:W-:Y:S01]  /*0eb0*/  FMUL R13, R17, R18 ;  /* 0x00000012110d7220 */ /* 0x000fe20000400000 */
[----:B-1----:R-:W-:-:S04]  /*0ec0*/  IMAD.WIDE R44, R0, 0x4, R6 ;  /* 0x00000004002c7825 */ /* 0x002fc800078e0206 */
[C---:B------:R-:W-:Y:S01]  /*0ed0*/  FMUL R14, R16.reuse, R9 ;  /* 0x00000009100e7220 */ /* 0x040fe20000400000 */
[----:B------:R-:W-:Y:S01]  /*0ee0*/  FMUL R6, R16, R19 ;  /* 0x0000001310067220 */ /* 0x000fe20000400000 */
[----:B------:R-:W2:Y:S04]  /*0ef0*/  LDG.E.EL.128 R24, desc[UR4][R24.64] ;  /* 0x0000000418187981 */ /* 0x000ea8000c2e1d00 */
[----:B------:R-:W2:Y:S01]  /*0f00*/  LDG.E.EL.128 R16, desc[UR4][R44.64] ;  /* 0x000000042c107981 */ /* 0x000ea2000c2e1d00 */
[----:B------:R-:W-:Y:S01]  /*0f10*/  FMUL R10, R36, R11 ;  /* 0x0000000b240a7220 */ /* 0x000fe20000400000 */
[----:B------:R-:W-:Y:S01]  /*0f20*/  FADD R40, R40, R33 ;  /* 0x0000002128287221 */ /* 0x000fe20000000000 */
[--C-:B------:R-:W-:Y:S01]  /*0f30*/  FADD R8, R8, -R12.reuse ;  /* 0x8000000c08087221 */ /* 0x100fe20000000000 */
[----:B------:R-:W-:-:S03]  /*0f40*/  FADD R4, R4, -R12 ;  /* 0x8000000c04047221 */ /* 0x000fc60000000000 */
[C---:B------:R-:W-:Y:S01]  /*0f50*/  FMUL R9, R43.reuse, R8 ;  /* 0x000000082b097220 */ /* 0x040fe20000400000 */
[----:B------:R-:W-:Y:S01]  /*0f60*/  FMUL R43, R43, R4 ;  /* 0x000000042b2b7220 */ /* 0x000fe20000400000 */
[----:B------:R-:W-:Y:S01]  /*0f70*/  FADD R40, RZ, -R40 ;  /* 0x80000028ff287221 */ /* 0x000fe20000000000 */
[----:B------:R-:W-:Y:S01]  /*0f80*/  FADD R28, R28, R37 ;  /* 0x000000251c1c7221 */ /* 0x000fe20000000000 */
[----:B------:R-:W-:Y:S02]  /*0f90*/  FMUL R36, R36, R15 ;  /* 0x0000000f24247220 */ /* 0x000fe40000400000 */
[----:B------:R-:W-:Y:S01]  /*0fa0*/  FMUL R15, R40, 1.4426950216293334961 ;  /* 0x3fb8aa3b280f7820 */ /* 0x000fe20000400000 */
[----:B------:R-:W-:-:S04]  /*0fb0*/  FADD R28, RZ, -R28 ;  /* 0x8000001cff1c7221 */ /* 0x000fc80000000000 */
[----:B------:R-:W-:Y:S01]  /*0fc0*/  FSETP.GEU.AND P2, PT, R15, -126, PT ;  /* 0xc2fc00000f00780b */ /* 0x000fe20003f4e000 */
[----:B------:R-:W-:Y:S01]  /*0fd0*/  FADD R38, RZ, -R38 ;  /* 0x80000026ff267221 */ /* 0x000fe20000000000 */
[----:B------:R-:W-:Y:S01]  /*0fe0*/  FADD R32, R32, R39 ;  /* 0x0000002720207221 */ /* 0x000fe20000000000 */
[----:B------:R-:W-:Y:S01]  /*0ff0*/  FADD R41, RZ, -R41 ;  /* 0x80000029ff297221 */ /* 0x000fe20000000000 */
[----:B------:R-:W-:Y:S02]  /*1000*/  FADD R29, R29, R34 ;  /* 0x000000221d1d7221 */ /* 0x000fe40000000000 */
[----:B------:R-:W-:-:S07]  /*1010*/  FADD R32, RZ, -R32 ;  /* 0x80000020ff207221 */ /* 0x000fce0000000000 */
[----:B------:R-:W-:Y:S01]  /*1020*/  @!P2 FMUL R15, R15, 0.5 ;  /* 0x3f0000000f0fa820 */ /* 0x000fe20000400000 */
[----:B--2---:R-:W-:Y:S02]  /*1030*/  FFMA R33, R27, R10, R19 ;  /* 0x0000000a1b217223 */ /* 0x004fe40000000013 */
[----:B------:R-:W0:Y:S02]  /*1040*/  LDC.64 R10, c[0x0][0x290] ;  /* 0x0000a400ff0a7b82 */ /* 0x000e240000000a00 */
[----:B0-----:R-:W-:-:S05]  /*1050*/  IMAD.WIDE R10, R0, 0x4, R10 ;  /* 0x00000004000a7825 */ /* 0x001fca00078e020a */
[----:B------:R-:W2:Y:S01]  /*1060*/  LDG.E.EL.128 R20, desc[UR4][R10.64] ;  /* 0x000000040a147981 */ /* 0x000ea2000c2e1d00 */
[C-C-:B------:R-:W-:Y:S01]  /*1070*/  FFMA R14, R25.reuse, R14, R17.reuse ;  /* 0x0000000e190e7223 */ /* 0x140fe20000000011 */
[----:B------:R-:W-:Y:S02]  /*1080*/  FFMA R17, R25, R6, R17 ;  /* 0x0000000619117223 */ /* 0x000fe40000000011 */
[----:B------:R-:W0:Y:S01]  /*1090*/  LDC.64 R6, c[0x0][0x298] ;  /* 0x0000a600ff067b82 */ /* 0x000e220000000a00 */
[C-C-:B------:R-:W-:Y:S01]  /*10a0*/  FFMA R13, R26.reuse, R13, R18.reuse ;  /* 0x0000000d1a0d7223 */ /* 0x140fe20000000012 */
[----:B------:R-:W-:Y:S01]  /*10b0*/  FFMA R18, R26, R5, R18 ;  /* 0x000000051a127223 */ /* 0x000fe20000000012 */
[----:B0-----:R-:W-:-:S06]  /*10c0*/  IMAD.WIDE R6, R0, 0x4, R6 ;  /* 0x0000000400067825 */ /* 0x001fcc00078e0206 */
[----:B------:R-:W3:Y:S01]  /*10d0*/  LDG.E.EL.128 R4, desc[UR4][R6.64] ;  /* 0x0000000406047981 */ /* 0x000ee2000c2e1d00 */
[--C-:B------:R-:W-:Y:S02]  /*10e0*/  FFMA R12, R24, R9, R16.reuse ;  /* 0x00000009180c7223 */ /* 0x100fe40000000010 */
[----:B------:R-:W0:Y:S01]  /*10f0*/  LDC.64 R8, c[0x0][0x2b8] ;  /* 0x0000ae00ff087b82 */ /* 0x000e220000000a00 */
[----:B------:R-:W-:Y:S01]  /*1100*/  FMUL R26, R28, 1.4426950216293334961 ;  /* 0x3fb8aa3b1c1a7820 */ /* 0x000fe20000400000 */
[----:B------:R-:W-:Y:S01]  /*1110*/  FFMA R16, R24, R43, R16 ;  /* 0x0000002b18107223 */ /* 0x000fe20000000010 */
[----:B------:R-:W-:-:S03]  /*1120*/  FMUL R24, R38, 1.4426950216293334961 ;  /* 0x3fb8aa3b26187820 */ /* 0x000fc60000400000 */
[----:B------:R-:W-:Y:S02]  /*1130*/  FSETP.GEU.AND P1, PT, R26, -126, PT ;  /* 0xc2fc00001a00780b */ /* 0x000fe40003f2e000 */
[----:B------:R-:W-:Y:S01]  /*1140*/  FSETP.GEU.AND P0, PT, R24, -126, PT ;  /* 0xc2fc00001800780b */ /* 0x000fe20003f0e000 */
[----:B------:R-:W-:Y:S01]  /*1150*/  FFMA R36, R27, R36, R19 ;  /* 0x000000241b247223 */ /* 0x000fe20000000013 */
[----:B------:R-:W1:Y:S01]  /*1160*/  MUFU.EX2 R15, R15 ;  /* 0x0000000f000f7308 */ /* 0x000e620000000800 */
[----:B------:R-:W-:Y:S01]  /*1170*/  FMUL R19, R41, 1.4426950216293334961 ;  /* 0x3fb8aa3b29137820 */ /* 0x000fe20000400000 */
[----:B------:R-:W-:Y:S01]  /*1180*/  FADD R29, RZ, -R29 ;  /* 0x8000001dff1d7221 */ /* 0x000fe20000000000 */
[----:B------:R-:W-:Y:S01]  /*1190*/  FMUL R25, R32, 1.4426950216293334961 ;  /* 0x3fb8aa3b20197820 */ /* 0x000fe20000400000 */
[----:B------:R-:W-:-:S05]  /*11a0*/  FADD R30, R30, R35 ;  /* 0x000000231e1e7221 */ /* 0x000fca0000000000 */
[----:B------:R-:W-:Y:S01]  /*11b0*/  @!P1 FMUL R26, R26, 0.5 ;  /* 0x3f0000001a1a9820 */ /* 0x000fe20000400000 */
[----:B0-----:R-:W-:Y:S01]  /*11c0*/  IMAD.WIDE R8, R0, 0x4, R8 ;  /* 0x0000000400087825 */ /* 0x001fe200078e0208 */
[----:B------:R-:W-:-:S04]  /*11d0*/  FSETP.GEU.AND P6, PT, R19, -126, PT ;  /* 0xc2fc00001300780b */ /* 0x000fc80003fce000 */
[----:B------:R-:W0:Y:S01]  /*11e0*/  MUFU.EX2 R26, R26 ;  /* 0x0000001a001a7308 */ /* 0x000e220000000800 */
[----:B------:R-:W-:Y:S01]  /*11f0*/  FMUL R28, R29, 1.4426950216293334961 ;  /* 0x3fb8aa3b1d1c7820 */ /* 0x000fe20000400000 */
[----:B------:R-:W-:Y:S01]  /*1200*/  @!P0 FMUL R24, R24, 0.5 ;  /* 0x3f00000018188820 */ /* 0x000fe20000400000 */
[----:B------:R-:W4:Y:S01]  /*1210*/  LDG.E.EL.128 R8, desc[UR4][R8.64] ;  /* 0x0000000408087981 */ /* 0x000f22000c2e1d00 */
[----:B------:R-:W-:Y:S01]  /*1220*/  FADD R30, RZ, -R30 ;  /* 0x8000001eff1e7221 */ /* 0x000fe20000000000 */
[----:B------:R-:W-:Y:S02]  /*1230*/  FSETP.GEU.AND P5, PT, R25, -126, PT ;  /* 0xc2fc00001900780b */ /* 0x000fe40003fae000 */
[----:B------:R-:W-:Y:S01]  /*1240*/  FSETP.GEU.AND P4, PT, R28, -126, PT ;  /* 0xc2fc00001c00780b */ /* 0x000fe20003f8e000 */
[----:B------:R-:W-:Y:S01]  /*1250*/  FMUL R27, R30, 1.4426950216293334961 ;  /* 0x3fb8aa3b1e1b7820 */ /* 0x000fe20000400000 */
[----:B------:R-:W5:Y:S01]  /*1260*/  MUFU.EX2 R24, R24 ;  /* 0x0000001800187308 */ /* 0x000f620000000800 */
[----:B-1----:R-:W-:Y:S01]  /*1270*/  @!P2 FMUL R15, R15, R15 ;  /* 0x0000000f0f0fa220 */ /* 0x002fe20000400000 */
[----:B------:R-:W-:-:S02]  /*1280*/  @!P6 FMUL R19, R19, 0.5 ;  /* 0x3f0000001313e820 */ /* 0x000fc40000400000 */
[----:B------:R-:W-:Y:S01]  /*1290*/  FSETP.GEU.AND P3, PT, R27, -126, PT ;  /* 0xc2fc00001b00780b */ /* 0x000fe20003f6e000 */
[----:B------:R-:W-:Y:S01]  /*12a0*/  FADD R30, R15, 1 ;  /* 0x3f8000000f1e7421 */ /* 0x000fe20000000000 */
[----:B0-----:R-:W-:-:S03]  /*12b0*/  @!P1 FMUL R26, R26, R26 ;  /* 0x0000001a1a1a9220 */ /* 0x001fc60000400000 */
[----:B------:R-:W-:Y:S01]  /*12c0*/  @!P5 FMUL R25, R25, 0.5 ;  /* 0x3f0000001919d820 */ /* 0x000fe20000400000 */
[----:B------:R-:W-:Y:S01]  /*12d0*/  FSETP.GT.AND P2, PT, R30, 8.50705917302346158658e+37, PT ;  /* 0x7e8000001e00780b */ /* 0x000fe20003f44000 */
[----:B------:R-:W0:Y:S01]  /*12e0*/  MUFU.EX2 R19, R19 ;  /* 0x0000001300137308 */ /* 0x000e220000000800 */
[----:B------:R-:W-:Y:S01]  /*12f0*/  @!P4 FMUL R28, R28, 0.5 ;  /* 0x3f0000001c1cc820 */ /* 0x000fe20000400000 */
[----:B------:R-:W-:Y:S01]  /*1300*/  FADD R34, R26, 1 ;  /* 0x3f8000001a227421 */ /* 0x000fe20000000000 */
[----:B-----5:R-:W-:-:S05]  /*1310*/  @!P0 FMUL R24, R24, R24 ;  /* 0x0000001818188220 */ /* 0x020fca0000400000 */
[----:B------:R-:W1:Y:S01]  /*1320*/  MUFU.EX2 R29, R25 ;  /* 0x00000019001d7308 */ /* 0x000e620000000800 */
[----:B------:R-:W-:Y:S01]  /*1330*/  @!P3 FMUL R27, R27, 0.5 ;  /* 0x3f0000001b1bb820 */ /* 0x000fe20000400000 */
[----:B------:R-:W-:-:S06]  /*1340*/  FSETP.GT.AND P0, PT, R34, 8.50705917302346158658e+37, PT ;  /* 0x7e8000002200780b */ /* 0x000fcc0003f04000 */
[----:B------:R-:W5:Y:S01]  /*1350*/  MUFU.EX2 R28, R28 ;  /* 0x0000001c001c7308 */ /* 0x000f620000000800 */
[----:B------:R-:W-:Y:S01]  /*1360*/  @P2 FMUL R30, R30, 0.25 ;  /* 0x3e8000001e1e2820 */ /* 0x000fe20000400000 */
[----:B0-----:R-:W-:-:S06]  /*1370*/  @!P6 FMUL R19, R19, R19 ;  /* 0x000000131313e220 */ /* 0x001fcc0000400000 */
[----:B------:R0:W5:Y:S01]  /*1380*/  MUFU.EX2 R15, R27 ;  /* 0x0000001b000f7308 */ /* 0x0001620000000800 */
[----:B-1----:R-:W-:Y:S01]  /*1390*/  @!P5 FMUL R29, R29, R29 ;  /* 0x0000001d1d1dd220 */ /* 0x002fe20000400000 */
[----:B------:R-:W-:Y:S01]  /*13a0*/  @P0 FMUL R34, R34, 0.25 ;  /* 0x3e80000022220820 */ /* 0x000fe20000400000 */
[----:B------:R-:W-:-:S05]  /*13b0*/  FADD R32, R19, 1 ;  /* 0x3f80000013207421 */ /* 0x000fca0000000000 */
[----:B------:R-:W1:Y:S01]  /*13c0*/  MUFU.RCP R25, R30 ;  /* 0x0000001e00197308 */ /* 0x000e620000001000 */
[----:B0-----:R-:W-:Y:S01]  /*13d0*/  FADD R27, R29, 1 ;  /* 0x3f8000001d1b7421 */ /* 0x001fe20000000000 */
[----:B-----5:R-:W-:Y:S01]  /*13e0*/  @!P4 FMUL R28, R28, R28 ;  /* 0x0000001c1c1cc220 */ /* 0x020fe20000400000 */
[----:B------:R-:W-:Y:S01]  /*13f0*/  FADD R19, R24, 1 ;  /* 0x3f80000018137421 */ /* 0x000fe20000000000 */
[----:B------:R-:W-:-:S04]  /*1400*/  FSETP.GT.AND P1, PT, R32, 8.50705917302346158658e+37, PT ;  /* 0x7e8000002000780b */ /* 0x000fc80003f24000 */
[----:B------:R-:W0:Y:S01]  /*1410*/  MUFU.RCP R29, R34 ;  /* 0x00000022001d7308 */ /* 0x000e220000001000 */
[----:B------:R-:W-:Y:S01]  /*1420*/  @!P3 FMUL R15, R15, R15 ;  /* 0x0000000f0f0fb220 */ /* 0x000fe20000400000 */
[----:B------:R-:W-:Y:S01]  /*1430*/  FADD R26, R28, 1 ;  /* 0x3f8000001c1a7421 */ /* 0x000fe20000000000 */
[----:B------:R-:W-:Y:S02]  /*1440*/  FSEL R28, R3, 1, P2 ;  /* 0x3f800000031c7808 */ /* 0x000fe40001000000 */
[----:B------:R-:W-:Y:S01]  /*1450*/  FSETP.GT.AND P5, PT, R19, 8.50705917302346158658e+37, PT ;  /* 0x7e8000001300780b */ /* 0x000fe20003fa4000 */
[----:B------:R-:W-:Y:S01]  /*1460*/  FADD R15, R15, 1 ;  /* 0x3f8000000f0f7421 */ /* 0x000fe20000000000 */
[----:B------:R-:W-:Y:S01]  /*1470*/  FSETP.GT.AND P2, PT, R26, 8.50705917302346158658e+37, PT ;  /* 0x7e8000001a00780b */ /* 0x000fe20003f44000 */
[----:B-1----:R-:W-:Y:S01]  /*1480*/  FMUL R41, R25, R28 ;  /* 0x0000001c19297220 */ /* 0x002fe20000400000 */
[----:B------:R-:W-:Y:S02]  /*1490*/  FSEL R28, R3, 1, P0 ;  /* 0x3f800000031c7808 */ /* 0x000fe40000000000 */
[----:B------:R-:W-:Y:S01]  /*14a0*/  FSETP.GT.AND P3, PT, R15, 8.50705917302346158658e+37, PT ;  /* 0x7e8000000f00780b */ /* 0x000fe20003f64000 */
[----:B------:R-:W-:-:S02]  /*14b0*/  @P1 FMUL R32, R32, 0.25 ;  /* 0x3e80000020201820 */ /* 0x000fc40000400000 */
[----:B0-----:R-:W-:Y:S02]  /*14c0*/  FMUL R29, R29, R28 ;  /* 0x0000001c1d1d7220 */ /* 0x001fe40000400000 */
[----:B------:R-:W0:Y:S02]  /*14d0*/  MUFU.RCP R24, R32 ;  /* 0x0000002000187308 */ /* 0x000e240000001000 */
[----:B------:R-:W-:Y:S01]  /*14e0*/  @P5 FMUL R19, R19, 0.25 ;  /* 0x3e80000013135820 */ /* 0x000fe20000400000 */
[----:B------:R-:W-:Y:S02]  /*14f0*/  FADD R31, R31, R42 ;  /* 0x0000002a1f1f7221 */ /* 0x000fe40000000000 */
[----:B------:R-:W1:Y:S01]  /*1500*/  LDC.64 R42, c[0x0][0x2b0] ;  /* 0x0000ac00ff2a7b82 */ /* 0x000e620000000a00 */
[----:B------:R-:W-:Y:S02]  /*1510*/  @P2 FMUL R26, R26, 0.25 ;  /* 0x3e8000001a1a2820 */ /* 0x000fe40000400000 */
[----:B------:R-:W5:Y:S01]  /*1520*/  MUFU.RCP R19, R19 ;  /* 0x0000001300137308 */ /* 0x000f620000001000 */
[----:B------:R-:W-:Y:S01]  /*1530*/  @P3 FMUL R15, R15, 0.25 ;  /* 0x3e8000000f0f3820 */ /* 0x000fe20000400000 */
[----:B------:R-:W-:-:S02]  /*1540*/  FSEL R25, R3, 1, P1 ;  /* 0x3f80000003197808 */ /* 0x000fc40000800000 */
[----:B------:R-:W-:-:S04]  /*1550*/  FSETP.GT.AND P4, PT, R27, 8.50705917302346158658e+37, PT ;  /* 0x7e8000001b00780b */ /* 0x000fc80003f84000 */
[----:B------:R-:W1:Y:S01]  /*1560*/  MUFU.RCP R26, R26 ;  /* 0x0000001a001a7308 */ /* 0x000e620000001000 */
[----:B0-----:R-:W-:-:S07]  /*1570*/  FMUL R25, R24, R25 ;  /* 0x0000001918197220 */ /* 0x001fce0000400000 */
[----:B------:R-:W0:Y:S01]  /*1580*/  MUFU.RCP R15, R15 ;  /* 0x0000000f000f7308 */ /* 0x000e220000001000 */
[----:B------:R-:W-:Y:S01]  /*1590*/  @P4 FMUL R27, R27, 0.25 ;  /* 0x3e8000001b1b4820 */ /* 0x000fe20000400000 */
[----:B-1----:R-:W-:Y:S01]  /*15a0*/  IMAD.WIDE R42, R0, 0x4, R42 ;  /* 0x00000004002a7825 */ /* 0x002fe200078e022a */
[----:B--2---:R-:W-:-:S05]  /*15b0*/  LOP3.LUT R30, R20, 0x80000000, RZ, 0x3c, !PT ;  /* 0x80000000141e7812 */ /* 0x004fca00078e3cff */
[----:B------:R-:W-:Y:S02]  /*15c0*/  FFMA R37, R29, R12, R30 ;  /* 0x0000000c1d257223 */ /* 0x000fe4000000001e */
[----:B------:R-:W1:Y:S01]  /*15d0*/  LDC.64 R28, c[0x0][0x2a8] ;  /* 0x0000aa00ff1c7b82 */ /* 0x000e620000000a00 */
[----:B------:R-:W-:Y:S02]  /*15e0*/  LOP3.LUT R34, R21, 0x80000000, RZ, 0x3c, !PT ;  /* 0x8000000015227812 */ /* 0x000fe400078e3cff */
[----:B------:R-:W-:-:S03]  /*15f0*/  FSEL R12, R3, 1, P5 ;  /* 0x3f800000030c7808 */ /* 0x000fc60002800000 */
[----:B------:R-:W-:Y:S01]  /*1600*/  FFMA R38, R25, R17, R34 ;  /* 0x0000001119267223 */ /* 0x000fe20000000022 */
[----:B------:R-:W-:Y:S01]  /*1610*/  FSEL R17, R3, 1, P2 ;  /* 0x3f80000003117808 */ /* 0x000fe20001000000 */
[----:B-----5:R-:W-:Y:S01]  /*1620*/  FMUL R19, R19, R12 ;  /* 0x0000000c13137220 */ /* 0x020fe20000400000 */
[----:B------:R-:W-:Y:S02]  /*1630*/  FSEL R12, R3, 1, P3 ;  /* 0x3f800000030c7808 */ /* 0x000fe40001800000 */
[----:B------:R-:W-:Y:S01]  /*1640*/  LOP3.LUT R22, R22, 0x80000000, RZ, 0x3c, !PT ;  /* 0x8000000016167812 */ /* 0x000fe200078e3cff */
[----:B------:R-:W-:Y:S02]  /*1650*/  FMUL R17, R26, R17 ;  /* 0x000000111a117220 */ /* 0x000fe40000400000 */
[----:B0-----:R-:W-:Y:S01]  /*1660*/  FMUL R35, R15, R12 ;  /* 0x0000000c0f237220 */ /* 0x001fe20000400000 */
[----:B------:R0:W2:Y:S01]  /*1670*/  MUFU.RCP R20, R27 ;  /* 0x0000001b00147308 */ /* 0x0000a20000001000 */
[----:B------:R-:W-:Y:S01]  /*1680*/  FFMA R41, R41, R16, R30 ;  /* 0x0000001029297223 */ /* 0x000fe2000000001e */
[----:B------:R-:W-:Y:S01]  /*1690*/  FFMA R34, R17, R14, R34 ;  /* 0x0000000e11227223 */ /* 0x000fe20000000022 */
[--C-:B------:R-:W-:Y:S01]  /*16a0*/  FFMA R39, R19, R18, R22.reuse ;  /* 0x0000001213277223 */ /* 0x100fe20000000016 */
[----:B------:R-:W-:-:S02]  /*16b0*/  FFMA R35, R35, R13, R22 ;  /* 0x0000000d23237223 */ /* 0x000fc40000000016 */
[----:B------:R5:W4:Y:S01]  /*16c0*/  LDG.E.EL.128 R12, desc[UR4][R42.64] ;  /* 0x000000042a0c7981 */ /* 0x000b22000c2e1d00 */
[----:B-1----:R-:W-:-:S05]  /*16d0*/  IMAD.WIDE R28, R2, 0x4, R28 ;  /* 0x00000004021c7825 */ /* 0x002fca00078e021c */
[----:B------:R-:W4:Y:S04]  /*16e0*/  LDG.E.128 R16, desc[UR4][R28.64] ;  /* 0x000000041c107981 */ /* 0x000f28000c1e1d00 */
[----:B0-----:R0:W4:Y:S01]  /*16f0*/  LDG.E.128 R24, desc[UR4][R28.64+0x800] ;  /* 0x000800041c187981 */ /* 0x001122000c1e1d00 */
[----:B------:R-:W-:Y:S01]  /*1700*/  FSEL R21, R3, 1, P4 ;  /* 0x3f80000003157808 */ /* 0x000fe20002000000 */
[----:B---3--:R-:W-:-:S04]  /*1710*/  FADD R22, R4, 9.9999997473787516356e-06 ;  /* 0x3727c5ac04167421 */ /* 0x008fc80000000000 */
[----:B--2---:R-:W-:Y:S02]  /*1720*/  FMUL R21, R20, R21 ;  /* 0x0000001514157220 */ /* 0x004fe40000400000 */
[----:B------:R-:W1:Y:S01]  /*1730*/  MUFU.SQRT R20, R22 ;  /* 0x0000001600147308 */ /* 0x000e620000002000 */
[----:B------:R-:W-:Y:S01]  /*1740*/  FADD R6, R6, 9.9999997473787516356e-06 ;  /* 0x3727c5ac06067421 */ /* 0x000fe20000000000 */
[----:B------:R-:W-:-:S06]  /*1750*/  FADD R5, R5, 9.9999997473787516356e-06 ;  /* 0x3727c5ac05057421 */ /* 0x000fcc0000000000 */
[----:B------:R-:W2:Y:S01]  /*1760*/  MUFU.SQRT R4, R5 ;  /* 0x0000000500047308 */ /* 0x000ea20000002000 */
[----:B-1----:R-:W-:-:S07]  /*1770*/  FSETP.GT.AND P2, PT, R20, 8.50705917302346158658e+37, PT ;  /* 0x7e8000001400780b */ /* 0x002fce0003f44000 */
[----:B------:R-:W1:Y:S01]  /*1780*/  MUFU.SQRT R6, R6 ;  /* 0x0000000600067308 */ /* 0x000e620000002000 */
[----:B------:R-:W-:Y:S01]  /*1790*/  FSETP.GEU.AND P4, PT, R20, 1.175494350822287508e-38, PT ;  /* 0x008000001400780b */ /* 0x000fe20003f8e000 */
[----:B------:R-:W-:-:S04]  /*17a0*/  FADD R7, R7, 9.9999997473787516356e-06 ;  /* 0x3727c5ac07077421 */ /* 0x000fc80000000000 */
[----:B------:R-:W-:Y:S01]  /*17b0*/  @P2 FMUL R20, R20, 0.25 ;  /* 0x3e80000014142820 */ /* 0x000fe20000400000 */
[----:B--2---:R-:W-:-:S07]  /*17c0*/  FSETP.GT.AND P3, PT, R4, 8.50705917302346158658e+37, PT ;  /* 0x7e8000000400780b */ /* 0x004fce0003f64000 */
[----:B------:R-:W-:Y:S01]  /*17d0*/  @!P4 FMUL R20, R20, 16777216 ;  /* 0x4b8000001414c820 */ /* 0x000fe20000400000 */
[----:B-1----:R-:W-:Y:S01]  /*17e0*/  FSETP.GT.AND P0, PT, R6, 8.50705917302346158658e+37, PT ;  /* 0x7e8000000600780b */ /* 0x002fe20003f04000 */
[----:B-----5:R-:W1:Y:S01]  /*17f0*/  MUFU.SQRT R43, R7 ;  /* 0x00000007002b7308 */ /* 0x020e620000002000 */
[----:B------:R-:W-:Y:S02]  /*1800*/  FSETP.GEU.AND P1, PT, R4, 1.175494350822287508e-38, PT ;  /* 0x008000000400780b */ /* 0x000fe40003f2e000 */
[----:B------:R-:W-:-:S05]  /*1810*/  FSETP.GEU.AND P5, PT, R6, 1.175494350822287508e-38, PT ;  /* 0x008000000600780b */ /* 0x000fca0003fae000 */
[----:B------:R-:W2:Y:S01]  /*1820*/  MUFU.RCP R20, R20 ;  /* 0x0000001400147308 */ /* 0x000ea20000001000 */
[----:B------:R-:W-:Y:S02]  /*1830*/  LOP3.LUT R32, R23, 0x80000000, RZ, 0x3c, !PT ;  /* 0x8000000017207812 */ /* 0x000fe400078e3cff */
[----:B------:R-:W-:Y:S01]  /*1840*/  FSEL R5, R3, 1, P2 ;  /* 0x3f80000003057808 */ /* 0x000fe20001000000 */
[----:B------:R-:W-:Y:S01]  /*1850*/  @P3 FMUL R4, R4, 0.25 ;  /* 0x3e80000004043820 */ /* 0x000fe20000400000 */
[----:B------:R-:W-:Y:S01]  /*1860*/  @P0 FMUL R6, R6, 0.25 ;  /* 0x3e80000006060820 */ /* 0x000fe20000400000 */
[----:B------:R-:W-:Y:S01]  /*1870*/  FFMA R36, R21, R36, R32 ;  /* 0x0000002415247223 */ /* 0x000fe20000000020 */
[----:B----4-:R-:W-:Y:S01]  /*1880*/  FADD R21, R8, 9.9999997473787516356e-06 ;  /* 0x3727c5ac08157421 */ /* 0x010fe20000000000 */
[----:B------:R-:W-:Y:S01]  /*1890*/  @!P4 FMUL R5, R5, 16777216 ;  /* 0x4b8000000505c820 */ /* 0x000fe20000400000 */
[----:B------:R-:W-:Y:S01]  /*18a0*/  @!P1 FMUL R4, R4, 16777216 ;  /* 0x4b80000004049820 */ /* 0x000fe20000400000 */
[----:B-1----:R-:W-:Y:S01]  /*18b0*/  FSETP.GT.AND P2, PT, R43, 8.50705917302346158658e+37, PT ;  /* 0x7e8000002b00780b */ /* 0x002fe20003f44000 */
[----:B------:R-:W-:-:S02]  /*18c0*/  @!P5 FMUL R6, R6, 16777216 ;  /* 0x4b8000000606d820 */ /* 0x000fc40000400000 */
[----:B------:R-:W1:Y:S01]  /*18d0*/  MUFU.SQRT R21, R21 ;  /* 0x0000001500157308 */ /* 0x000e620000002000 */
[----:B--2---:R-:W-:Y:S01]  /*18e0*/  FMUL R20, R20, R5 ;  /* 0x0000000514147220 */ /* 0x004fe20000400000 */
[----:B------:R-:W-:Y:S02]  /*18f0*/  FSEL R5, R3, 1, P3 ;  /* 0x3f80000003057808 */ /* 0x000fe40001800000 */
[----:B------:R-:W-:Y:S01]  /*1900*/  FSETP.GEU.AND P3, PT, R43, 1.175494350822287508e-38, PT ;  /* 0x008000002b00780b */ /* 0x000fe20003f6e000 */
[----:B------:R-:W-:-:S03]  /*1910*/  FADD R8, R9, 9.9999997473787516356e-06 ;  /* 0x3727c5ac09087421 */ /* 0x000fc60000000000 */
[----:B------:R-:W2:Y:S01]  /*1920*/  MUFU.RCP R4, R4 ;  /* 0x0000000400047308 */ /* 0x000ea20000001000 */
[----:B------:R-:W-:Y:S01]  /*1930*/  FADD R31, RZ, -R31 ;  /* 0x8000001fff1f7221 */ /* 0x000fe20000000000 */
[----:B------:R-:W-:-:S06]  /*1940*/  FSEL R7, R3, 1, P0 ;  /* 0x3f80000003077808 */ /* 0x000fcc0000000000 */
[----:B------:R-:W3:Y:S01]  /*1950*/  MUFU.RCP R6, R6 ;  /* 0x0000000600067308 */ /* 0x000ee20000001000 */
[----:B------:R-:W-:Y:S01]  /*1960*/  FMUL R9, R31, 1.4426950216293334961 ;  /* 0x3fb8aa3b1f097820 */ /* 0x000fe20000400000 */
[----:B------:R-:W-:Y:S01]  /*1970*/  @P2 FMUL R43, R43, 0.25 ;  /* 0x3e8000002b2b2820 */ /* 0x000fe20000400000 */
[----:B------:R-:W-:Y:S01]  /*1980*/  @!P5 FMUL R7, R7, 16777216 ;  /* 0x4b8000000707d820 */ /* 0x000fe20000400000 */
[----:B------:R-:W-:-:S04]  /*1990*/  @!P1 FMUL R5, R5, 16777216 ;  /* 0x4b80000005059820 */ /* 0x000fc80000400000 */
[----:B------:R-:W4:Y:S01]  /*19a0*/  MUFU.SQRT R8, R8 ;  /* 0x0000000800087308 */ /* 0x000f220000002000 */
[----:B------:R-:W-:Y:S01]  /*19b0*/  @!P3 FMUL R43, R43, 16777216 ;  /* 0x4b8000002b2bb820 */ /* 0x000fe20000400000 */
[----:B------:R-:W-:Y:S02]  /*19c0*/  FSETP.GEU.AND P5, PT, R9, -126, PT ;  /* 0xc2fc00000900780b */ /* 0x000fe40003fae000 */
[C---:B-1----:R-:W-:Y:S01]  /*19d0*/  FSETP.GT.AND P0, PT, R21.reuse, 8.50705917302346158658e+37, PT ;  /* 0x7e8000001500780b */ /* 0x042fe20003f04000 */
[----:B--2---:R-:W-:Y:S01]  /*19e0*/  FMUL R5, R4, R5 ;  /* 0x0000000504057220 */ /* 0x004fe20000400000 */
[----:B------:R-:W-:Y:S01]  /*19f0*/  FSETP.GEU.AND P1, PT, R21, 1.175494350822287508e-38, PT ;  /* 0x008000001500780b */ /* 0x000fe20003f2e000 */
[----:B---3--:R-:W-:Y:S01]  /*1a00*/  FMUL R4, R6, R7 ;  /* 0x0000000706047220 */ /* 0x008fe20000400000 */
[----:B------:R-:W1:Y:S01]  /*1a10*/  MUFU.RCP R43, R43 ;  /* 0x0000002b002b7308 */ /* 0x000e620000001000 */
[----:B------:R-:W-:Y:S01]  /*1a20*/  FSEL R6, R3, 1, P2 ;  /* 0x3f80000003067808 */ /* 0x000fe20001000000 */
[----:B------:R-:W-:-:S04]  /*1a30*/  FADD R10, R10, 9.9999997473787516356e-06 ;  /* 0x3727c5ac0a0a7421 */ /* 0x000fc80000000000 */
[----:B------:R-:W-:Y:S01]  /*1a40*/  @!P3 FMUL R6, R6, 16777216 ;  /* 0x4b8000000606b820 */ /* 0x000fe20000400000 */
[C---:B----4-:R-:W-:Y:S01]  /*1a50*/  FSETP.GT.AND P3, PT, R8.reuse, 8.50705917302346158658e+37, PT ;  /* 0x7e8000000800780b */ /* 0x050fe20003f64000 */
[----:B------:R-:W-:Y:S01]  /*1a60*/  @!P5 FMUL R9, R9, 0.5 ;  /* 0x3f0000000909d820 */ /* 0x000fe20000400000 */
[----:B------:R-:W-:Y:S01]  /*1a70*/  @P0 FMUL R21, R21, 0.25 ;  /* 0x3e80000015150820 */ /* 0x000fe20000400000 */
[----:B------:R-:W-:Y:S01]  /*1a80*/  FSETP.GEU.AND P6, PT, R8, 1.175494350822287508e-38, PT ;  /* 0x008000000800780b */ /* 0x000fe20003fce000 */
[----:B------:R-:W2:Y:S02]  /*1a90*/  MUFU.SQRT R7, R10 ;  /* 0x0000000a00077308 */ /* 0x000ea40000002000 */
[----:B------:R-:W-:Y:S01]  /*1aa0*/  @!P1 FMUL R21, R21, 16777216 ;  /* 0x4b80000015159820 */ /* 0x000fe20000400000 */
[----:B-1----:R-:W-:-:S05]  /*1ab0*/  FMUL R43, R43, R6 ;  /* 0x000000062b2b7220 */ /* 0x002fca0000400000 */
[----:B------:R-:W1:Y:S01]  /*1ac0*/  MUFU.EX2 R9, R9 ;  /* 0x0000000900097308 */ /* 0x000e620000000800 */
[----:B------:R-:W-:Y:S01]  /*1ad0*/  @P3 FMUL R8, R8, 0.25 ;  /* 0x3e80000008083820 */ /* 0x000fe20000400000 */
[C---:B------:R-:W-:Y:S01]  /*1ae0*/  FMUL R38, R5.reuse, R38 ;  /* 0x0000002605267220 */ /* 0x040fe20000400000 */
[----:B------:R-:W-:-:S05]  /*1af0*/  FMUL R34, R5, R34 ;  /* 0x0000002205227220 */ /* 0x000fca0000400000 */
[----:B------:R-:W3:Y:S01]  /*1b00*/  MUFU.RCP R6, R21 ;  /* 0x0000001500067308 */ /* 0x000ee20000001000 */
[----:B------:R-:W-:Y:S01]  /*1b10*/  FSEL R5, R3, 1, P0 ;  /* 0x3f80000003057808 */ /* 0x000fe20000000000 */
[----:B------:R-:W-:Y:S01]  /*1b20*/  @!P6 FMUL R8, R8, 16777216 ;  /* 0x4b8000000808e820 */ /* 0x000fe20000400000 */
[----:B--2---:R-:W-:-:S03]  /*1b30*/  FSETP.GT.AND P4, PT, R7, 8.50705917302346158658e+37, PT ;  /* 0x7e8000000700780b */ /* 0x004fc60003f84000 */
[----:B------:R-:W-:Y:S01]  /*1b40*/  @!P1 FMUL R5, R5, 16777216 ;  /* 0x4b80000005059820 */ /* 0x000fe20000400000 */
[----:B-1----:R-:W-:Y:S01]  /*1b50*/  @!P5 FMUL R9, R9, R9 ;  /* 0x000000090909d220 */ /* 0x002fe20000400000 */
[----:B------:R-:W1:Y:S01]  /*1b60*/  MUFU.RCP R10, R8 ;  /* 0x00000008000a7308 */ /* 0x000e620000001000 */
[----:B------:R-:W-:Y:S01]  /*1b70*/  FSETP.GEU.AND P2, PT, R7, 1.175494350822287508e-38, PT ;  /* 0x008000000700780b */ /* 0x000fe20003f4e000 */
[----:B---3--:R-:W-:Y:S01]  /*1b80*/  FMUL R22, R6, R5 ;  /* 0x0000000506167220 */ /* 0x008fe20000400000 */
[----:B------:R-:W-:Y:S01]  /*1b90*/  FSEL R5, R3, 1, P3 ;  /* 0x3f80000003057808 */ /* 0x000fe20001800000 */
[----:B------:R-:W-:-:S04]  /*1ba0*/  FADD R6, R9, 1 ;  /* 0x3f80000009067421 */ /* 0x000fc80000000000 */
[----:B------:R-:W-:Y:S01]  /*1bb0*/  @P4 FMUL R7, R7, 0.25 ;  /* 0x3e80000007074820 */ /* 0x000fe20000400000 */
[----:B------:R-:W-:Y:S01]  /*1bc0*/  @!P6 FMUL R5, R5, 16777216 ;  /* 0x4b8000000505e820 */ /* 0x000fe20000400000 */
[----:B------:R-:W-:Y:S01]  /*1bd0*/  FSETP.GT.AND P0, PT, R6, 8.50705917302346158658e+37, PT ;  /* 0x7e8000000600780b */ /* 0x000fe20003f04000 */
[C---:B------:R-:W-:Y:S01]  /*1be0*/  FMUL R41, R20.reuse, R41 ;  /* 0x0000002914297220 */ /* 0x040fe20000400000 */
[----:B------:R-:W-:Y:S01]  /*1bf0*/  FMUL R37, R20, R37 ;  /* 0x0000002514257220 */ /* 0x000fe20000400000 */
[C---:B------:R-:W-:Y:S01]  /*1c00*/  FMUL R39, R4.reuse, R39 ;  /* 0x0000002704277220 */ /* 0x040fe20000400000 */
[----:B------:R-:W-:Y:S01]  /*1c10*/  FMUL R35, R4, R35 ;  /* 0x0000002304237220 */ /* 0x000fe20000400000 */
[----:B-1----:R-:W-:Y:S01]  /*1c20*/  FMUL R10, R10, R5 ;  /* 0x000000050a0a7220 */ /* 0x002fe20000400000 */
[----:B------:R-:W1:Y:S01]  /*1c30*/  LDC.64 R20, c[0x0][0x2c8] ;  /* 0x0000b200ff147b82 */ /* 0x000e620000000a00 */
[----:B------:R-:W-:-:S07]  /*1c40*/  @!P2 FMUL R7, R7, 16777216 ;  /* 0x4b8000000707a820 */ /* 0x000fce0000400000 */
[----:B------:R-:W0:Y:S01]  /*1c50*/  LDC.64 R4, c[0x0][0x2c0] ;  /* 0x0000b000ff047b82 */ /* 0x000e220000000a00 */
[----:B------:R-:W2:Y:S01]  /*1c60*/  MUFU.RCP R7, R7 ;  /* 0x0000000700077308 */ /* 0x000ea20000001000 */
[----:B------:R-:W-:Y:S01]  /*1c70*/  @P0 FMUL R6, R6, 0.25 ;  /* 0x3e80000006060820 */ /* 0x000fe20000400000 */
[----:B------:R-:W-:-:S06]  /*1c80*/  FSEL R8, R3, 1, P4 ;  /* 0x3f80000003087808 */ /* 0x000fcc0002000000 */
[----:B------:R-:W3:Y:S01]  /*1c90*/  MUFU.RCP R6, R6 ;  /* 0x0000000600067308 */ /* 0x000ee20000001000 */
[----:B------:R-:W-:-:S04]  /*1ca0*/  @!P2 FMUL R8, R8, 16777216 ;  /* 0x4b8000000808a820 */ /* 0x000fc80000400000 */
[----:B--2---:R-:W-:Y:S01]  /*1cb0*/  FMUL R8, R7, R8 ;  /* 0x0000000807087220 */ /* 0x004fe20000400000 */
[----:B-1----:R-:W-:-:S04]  /*1cc0*/  IMAD.WIDE R20, R0, 0x4, R20 ;  /* 0x0000000400147825 */ /* 0x002fc800078e0214 */
[----:B0-----:R-:W-:-:S04]  /*1cd0*/  IMAD.WIDE R28, R0, 0x4, R4 ;  /* 0x00000004001c7825 */ /* 0x001fc800078e0204 */
[--C-:B------:R-:W-:Y:S01]  /*1ce0*/  FADD R7, R17, -R13.reuse ;  /* 0x8000000d11077221 */ /* 0x100fe20000000000 */
[--C-:B------:R-:W-:Y:S01]  /*1cf0*/  FADD R9, R16, -R12.reuse ;  /* 0x8000000c10097221 */ /* 0x100fe20000000000 */
[----:B------:R-:W-:Y:S01]  /*1d00*/  FADD R25, R25, -R13 ;  /* 0x8000000d19197221 */ /* 0x000fe20000000000 */
[----:B------:R-:W-:Y:S01]  /*1d10*/  FADD R23, R24, -R12 ;  /* 0x8000000c18177221 */ /* 0x000fe20000000000 */
[----:B------:R-:W-:Y:S01]  /*1d20*/  FSEL R13, R3, 1, P0 ;  /* 0x3f800000030d7808 */ /* 0x000fe20000000000 */
[----:B------:R-:W-:Y:S01]  /*1d30*/  FMUL R17, R22, R9 ;  /* 0x0000000916117220 */ /* 0x000fe20000400000 */
[----:B------:R-:W-:Y:S01]  /*1d40*/  FMUL R16, R10, R7 ;  /* 0x000000070a107220 */ /* 0x000fe20000400000 */
[----:B------:R-:W-:Y:S02]  /*1d50*/  FMUL R9, R22, R23 ;  /* 0x0000001716097220 */ /* 0x000fe40000400000 */
[----:B---3--:R-:W-:Y:S01]  /*1d60*/  FMUL R13, R6, R13 ;  /* 0x0000000d060d7220 */ /* 0x008fe20000400000 */
[----:B------:R-:W2:Y:S04]  /*1d70*/  LDG.E.EL.128 R20, desc[UR4][R20.64] ;  /* 0x0000000414147981 */ /* 0x000ea8000c2e1d00 */
[----:B------:R0:W2:Y:S01]  /*1d80*/  LDG.E.EL.128 R4, desc[UR4][R28.64] ;  /* 0x000000041c047981 */ /* 0x0000a2000c2e1d00 */
[----:B------:R-:W-:Y:S01]  /*1d90*/  FMUL R10, R10, R25 ;  /* 0x000000190a0a7220 */ /* 0x000fe20000400000 */
[----:B------:R-:W-:-:S04]  /*1da0*/  FADD R25, R11, 9.9999997473787516356e-06 ;  /* 0x3727c5ac0b197421 */ /* 0x000fc80000000000 */
[----:B------:R-:W1:Y:S01]  /*1db0*/  MUFU.SQRT R24, R25 ;  /* 0x0000001900187308 */ /* 0x000e620000002000 */
[----:B0-----:R-:W0:Y:S01]  /*1dc0*/  LDC.64 R28, c[0x0][0x2d0] ;  /* 0x0000b400ff1c7b82 */ /* 0x001e220000000a00 */
[C---:B-1----:R-:W-:Y:S02]  /*1dd0*/  FSETP.GT.AND P0, PT, R24.reuse, 8.50705917302346158658e+37, PT ;  /* 0x7e8000001800780b */ /* 0x042fe40003f04000 */
[----:B------:R-:W-:-:S11]  /*1de0*/  FSETP.GEU.AND P1, PT, R24, 1.175494350822287508e-38, PT ;  /* 0x008000001800780b */ /* 0x000fd60003f2e000 */
[----:B------:R-:W-:-:S04]  /*1df0*/  @P0 FMUL R24, R24, 0.25 ;  /* 0x3e80000018180820 */ /* 0x000fc80000400000 */
[----:B------:R-:W-:Y:S01]  /*1e00*/  @!P1 FMUL R24, R24, 16777216 ;  /* 0x4b80000018189820 */ /* 0x000fe20000400000 */
[----:B0-----:R-:W-:-:S06]  /*1e10*/  IMAD.WIDE R28, R0, 0x4, R28 ;  /* 0x00000004001c7825 */ /* 0x001fcc00078e021c */
[----:B------:R-:W3:Y:S01]  /*1e20*/  LDG.E.EL.128 R28, desc[UR4][R28.64] ;  /* 0x000000041c1c7981 */ /* 0x000ee2000c2e1d00 */
[C-C-:B--2---:R-:W-:Y:S01]  /*1e30*/  FFMA R16, R5.reuse, R16, R21.reuse ;  /* 0x0000001005107223 */ /* 0x144fe20000000015 */
[----:B------:R-:W-:Y:S02]  /*1e40*/  FFMA R5, R5, R10, R21 ;  /* 0x0000000a05057223 */ /* 0x000fe40000000015 */
[----:B------:R-:W0:Y:S01]  /*1e50*/  LDC.64 R10, c[0x0][0x2a0] ;  /* 0x0000a800ff0a7b82 */ /* 0x000e220000000a00 */
[C-C-:B------:R-:W-:Y:S01]  /*1e60*/  FFMA R12, R4.reuse, R17, R20.reuse ;  /* 0x00000011040c7223 */ /* 0x140fe20000000014 */
[----:B------:R-:W-:Y:S02]  /*1e70*/  FFMA R4, R4, R9, R20 ;  /* 0x0000000904047223 */ /* 0x000fe40000000014 */
[----:B------:R-:W1:Y:S01]  /*1e80*/  MUFU.RCP R9, R24 ;  /* 0x0000001800097308 */ /* 0x000e620000001000 */
[----:B------:R-:W-:Y:S01]  /*1e90*/  FSEL R20, R3, 1, P0 ;  /* 0x3f80000003147808 */ /* 0x000fe20000000000 */
[--C-:B------:R-:W-:Y:S01]  /*1ea0*/  FADD R3, R18, -R14.reuse ;  /* 0x8000000e12037221 */ /* 0x100fe20000000000 */
[----:B------:R-:W-:-:S03]  /*1eb0*/  FADD R17, R26, -R14 ;  /* 0x8000000e1a117221 */ /* 0x000fc60000000000 */
[----:B------:R-:W-:Y:S01]  /*1ec0*/  @!P1 FMUL R20, R20, 16777216 ;  /* 0x4b80000014149820 */ /* 0x000fe20000400000 */
[C---:B------:R-:W-:Y:S01]  /*1ed0*/  FMUL R3, R8.reuse, R3 ;  /* 0x0000000308037220 */ /* 0x040fe20000400000 */
[----:B------:R-:W-:Y:S01]  /*1ee0*/  FMUL R17, R8, R17 ;  /* 0x0000001108117220 */ /* 0x000fe20000400000 */
[----:B0-----:R-:W-:-:S04]  /*1ef0*/  IMAD.WIDE R10, R0, 0x4, R10 ;  /* 0x00000004000a7825 */ /* 0x001fc800078e020a */
[----:B-1----:R-:W-:Y:S02]  /*1f00*/  FMUL R0, R9, R20 ;  /* 0x0000001409007220 */ /* 0x002fe40000400000 */
[----:B------:R-:W3:Y:S01]  /*1f10*/  LDG.E.EL.128 R8, desc[UR4][R10.64] ;  /* 0x000000040a087981 */ /* 0x000ee2000c2e1d00 */
[--C-:B------:R-:W-:Y:S01]  /*1f20*/  FADD R19, R19, -R15.reuse ;  /* 0x8000000f13137221 */ /* 0x100fe20000000000 */
[----:B------:R-:W-:-:S03]  /*1f30*/  FADD R27, R27, -R15 ;  /* 0x8000000f1b1b7221 */ /* 0x000fc60000000000 */
[C---:B------:R-:W-:Y:S01]  /*1f40*/  FMUL R18, R0.reuse, R19 ;  /* 0x0000001300127220 */ /* 0x040fe20000400000 */
[----:B------:R-:W-:Y:S01]  /*1f50*/  FMUL R20, R0, R27 ;  /* 0x0000001b00147220 */ /* 0x000fe20000400000 */
[C-C-:B------:R-:W-:Y:S01]  /*1f60*/  FFMA R3, R6.reuse, R3, R22.reuse ;  /* 0x0000000306037223 */ /* 0x140fe20000000016 */
[----:B------:R-:W-:Y:S01]  /*1f70*/  FFMA R17, R6, R17, R22 ;  /* 0x0000001106117223 */ /* 0x000fe20000000016 */
[C-C-:B------:R-:W-:Y:S01]  /*1f80*/  FFMA R0, R7.reuse, R18, R23.reuse ;  /* 0x0000001207007223 */ /* 0x140fe20000000017 */
[----:B------:R-:W-:Y:S02]  /*1f90*/  FFMA R23, R7, R20, R23 ;  /* 0x0000001407177223 */ /* 0x000fe40000000017 */
[----:B------:R-:W0:Y:S01]  /*1fa0*/  LDC.64 R6, c[0x0][0x210] ;  /* 0x00008400ff067b82 */ /* 0x000e220000000a00 */
[----:B------:R-:W-:Y:S01]  /*1fb0*/  FFMA R14, R13, R33, R32 ;  /* 0x000000210d0e7223 */ /* 0x000fe20000000020 */
[----:B------:R-:W-:-:S03]  /*1fc0*/  FMUL R36, R43, R36 ;  /* 0x000000242b247220 */ /* 0x000fc60000400000 */
[----:B------:R-:W-:Y:S01]  /*1fd0*/  FMUL R14, R43, R14 ;  /* 0x0000000e2b0e7220 */ /* 0x000fe20000400000 */
[C-C-:B---3--:R-:W-:Y:S01]  /*1fe0*/  FFMA R41, R8.reuse, R41, R28.reuse ;  /* 0x0000002908297223 */ /* 0x148fe2000000001c */
[----:B------:R-:W-:Y:S01]  /*1ff0*/  FFMA R37, R8, R37, R28 ;  /* 0x0000002508257223 */ /* 0x000fe2000000001c */
[----:B------:R-:W-:Y:S01]  /*2000*/  FFMA R15, R11, R36, R31 ;  /* 0x000000240b0f7223 */ /* 0x000fe2000000001f */
[C-C-:B------:R-:W-:Y:S01]  /*2010*/  FFMA R8, R10.reuse, R39, R30.reuse ;  /* 0x000000270a087223 */ /* 0x140fe2000000001e */
[----:B------:R-:W-:Y:S01]  /*2020*/  FFMA R10, R10, R35, R30 ;  /* 0x000000230a0a7223 */ /* 0x000fe2000000001e */
[----:B------:R-:W-:Y:S01]  /*2030*/  FFMA R34, R9, R34, R29 ;  /* 0x0000002209227223 */ /* 0x000fe2000000001d */
[----:B------:R-:W-:Y:S01]  /*2040*/  FFMA R14, R11, R14, R31 ;  /* 0x0000000e0b0e7223 */ /* 0x000fe2000000001f */
[----:B------:R-:W-:Y:S01]  /*2050*/  FADD R11, R15, R0 ;  /* 0x000000000f0b7221 */ /* 0x000fe20000000000 */
[----:B------:R-:W-:Y:S01]  /*2060*/  FFMA R13, R9, R38, R29 ;  /* 0x00000026090d7223 */ /* 0x000fe2000000001d */
[----:B------:R-:W-:-:S02]  /*2070*/  FSETP.GEU.AND P6, PT, R15, -R0, PT ;  /* 0x800000000f00720b */ /* 0x000fc40003fce000 */
[C---:B------:R-:W-:Y:S01]  /*2080*/  FSETP.GEU.AND P2, PT, R10.reuse, -R17, PT ;  /* 0x800000110a00720b */ /* 0x040fe20003f4e000 */
[----:B------:R-:W-:Y:S01]  /*2090*/  FADD R17, R10, R17 ;  /* 0x000000110a117221 */ /* 0x000fe20000000000 */
        /* <DEDUP_REMOVED lines=8> */
[----:B------:R-:W-:Y:S01]  /*2120*/  FADD R9, R13, R16 ;  /* 0x000000100d097221 */ /* 0x000fe20000000000 */
[----:B------:R-:W-:Y:S01]  /*2130*/  FSEL R11, R11, RZ, P6 ;  /* 0x000000ff0b0b7208 */ /* 0x000fe20003000000 */
[----:B------:R-:W-:Y:S01]  /*2140*/  FADD R10, R8, R3 ;  /* 0x00000003080a7221 */ /* 0x000fe20000000000 */
[----:B------:R-:W-:-:S02]  /*2150*/  FSETP.GEU.AND P5, PT, R13, -R16, PT ;  /* 0x800000100d00720b */ /* 0x000fc40003fae000 */
[----:B------:R-:W-:Y:S01]  /*2160*/  FSETP.GEU.AND P6, PT, R8, -R3, PT ;  /* 0x800000030800720b */ /* 0x000fe20003fce000 */
[----:B0-----:R-:W-:Y:S01]  /*2170*/  IMAD.WIDE R2, R2, 0x4, R6 ;  /* 0x0000000402027825 */ /* 0x001fe200078e0206 */
[----:B------:R-:W-:Y:S02]  /*2180*/  FSEL R4, R4, RZ, P0 ;  /* 0x000000ff04047208 */ /* 0x000fe40000000000 */
[----:B------:R-:W-:Y:S02]  /*2190*/  FSEL R5, R5, RZ, P1 ;  /* 0x000000ff05057208 */ /* 0x000fe40000800000 */
[----:B------:R-:W-:Y:S02]  /*21a0*/  FSEL R6, R17, RZ, P2 ;  /* 0x000000ff11067208 */ /* 0x000fe40001000000 */
[----:B------:R-:W-:Y:S02]  /*21b0*/  FSEL R8, R12, RZ, P4 ;  /* 0x000000ff0c087208 */ /* 0x000fe40002000000 */
[----:B------:R-:W-:-:S02]  /*21c0*/  FSEL R9, R9, RZ, P5 ;  /* 0x000000ff09097208 */ /* 0x000fc40002800000 */
[----:B------:R-:W-:Y:S02]  /*21d0*/  FSEL R10, R10, RZ, P6 ;  /* 0x000000ff0a0a7208 */ /* 0x000fe40003000000 */
[----:B------:R-:W-:-:S03]  /*21e0*/  FSEL R7, R14, RZ, P3 ;  /* 0x000000ff0e077208 */ /* 0x000fc60001800000 */
[----:B------:R-:W-:Y:S04]  /*21f0*/  STG.E.128 desc[UR4][R2.64], R8 ;  /* 0x0000000802007986 */ /* 0x000fe8000c101d04 */
[----:B------:R-:W-:Y:S01]  /*2200*/  STG.E.128 desc[UR4][R2.64+0x800], R4 ;  /* 0x0008000402007986 */ /* 0x000fe2000c101d04 */
[----:B------:R-:W-:Y:S05]  /*2210*/  EXIT ;  /* 0x000000000000794d */ /* 0x000fea0003800000 */
.L_x_0:
[----:B------:R-:W-:-:S00]  /*2220*/  BRA `(.L_x_0) ;  /* 0xfffffffc00fc7947 */ /* 0x000fc0000383ffff */
[----:B------:R-:W-:-:S00]  /*2230*/  NOP ;  /* 0x0000000000007918 */ /* 0x000fc00000000000 */
        /* <DEDUP_REMOVED lines=12> */
.L_x_1:


//--------------------- .nv.global.init           --------------------------
	.section	.nv.global.init,"aw",@progbits
.nv.global.init:
	.type		_$_str,@object
	.size		_$_str,(_$_str_$_2 - _$_str)
_$_str:
        /*0000*/ 	.byte	0x5f, 0x5f, 0x43, 0x55, 0x44, 0x41, 0x5f, 0x46, 0x54, 0x5a, 0x00
	.type		_$_str_$_2,@object
	.size		_$_str_$_2,(.L_1 - _$_str_$_2)
_$_str_$_2:
        /*000b*/ 	.byte	0x5f, 0x5f, 0x43, 0x55, 0x44, 0x41, 0x5f, 0x50, 0x52, 0x45, 0x43, 0x5f, 0x53, 0x51, 0x52, 0x54
        /*001b*/ 	.byte	0x00
.L_1:


//--------------------- .nv.constant0.triton_poi_fused__native_batch_norm_legit_no_training_add_mul_relu_sigmoid_17 --------------------------
	.section	.nv.constant0.triton_poi_fused__native_batch_norm_legit_no_training_add_mul_relu_sigmoid_17,"a",@progbits
	.sectionflags	@""
	.align	4
.nv.constant0.triton_poi_fused__native_batch_norm_legit_no_training_add_mul_relu_sigmoid_17:
	.zero		732
